	.target	sm_90a

	.elftype	@"ET_EXEC"


//--------------------- .note.nv.tkinfo           --------------------------
	.section	.note.nv.tkinfo,"",@"SHT_NOTE"
	.sectionflags	@"SHF_NOTE_NV_TKINFO"
	.tkinfo
        /*0018*/ 	.word	0x00000002
        /*0030*/ 	.string	""
        /*0030*/ 	.string	"ptxas"
        /*0030*/ 	.string	"Cuda compilation tools, release 13.0, V13.0.88"
        /*0030*/ 	.string	"Build cuda_13.0.r13.0/compiler.36424714_0"
        /*0030*/ 	.string	"-v  -suppress-debug-info  -lineinfo  -arch sm_90a "



//--------------------- .note.nv.cuinfo           --------------------------
	.section	.note.nv.cuinfo,"",@"SHT_NOTE"
	.sectionflags	@"SHF_NOTE_NV_CUINFO"
        /*0018*/ 	.short	0x0002
        /*001a*/ 	.short	0x005a
        /*001c*/ 	.short	0x0082
	.zero		2


//--------------------- .nv.info                  --------------------------
	.section	.nv.info,"",@"SHT_CUDA_INFO"
	.align	4


	//----- nvinfo : EIATTR_REGCOUNT
	.align		4
        /*0000*/ 	.byte	0x04, 0x2f
        /*0002*/ 	.short	(.L_1 - .L_0)
	.align		4
.L_0:
        /*0004*/ 	.word	index@(gluon_wgmma)
        /*0008*/ 	.word	0x0000005a


	//----- nvinfo : EIATTR_FRAME_SIZE
	.align		4
.L_1:
        /*000c*/ 	.byte	0x04, 0x11
        /*000e*/ 	.short	(.L_3 - .L_2)
	.align		4
.L_2:
        /*0010*/ 	.word	index@(gluon_wgmma)
        /*0014*/ 	.word	0x00000000


	//----- nvinfo : EIATTR_MIN_STACK_SIZE
	.align		4
.L_3:
        /*0018*/ 	.byte	0x04, 0x12
        /*001a*/ 	.short	(.L_5 - .L_4)
	.align		4
.L_4:
        /*001c*/ 	.word	index@(gluon_wgmma)
        /*0020*/ 	.word	0x00000000
.L_5:


//--------------------- .nv.compat                --------------------------
	.section	.nv.compat,"",@"SHT_CUDA_COMPAT_INFO"
	.align	4
        /*0000*/ 	.byte	0x02, 0x09, 0x01, 0x00, 0x02, 0x02, 0x04, 0x00, 0x02, 0x05, 0x05, 0x00, 0x03, 0x07, 0x01, 0x01
        /*0010*/ 	.byte	0x02, 0x03, 0x03, 0x00, 0x02, 0x06, 0x01, 0x00, 0x04, 0x0b, 0x08, 0x00, 0x00, 0x00, 0x00, 0x00
        /*0020*/ 	.byte	0x00, 0x00, 0x00, 0x00


//--------------------- .nv.info.gluon_wgmma      --------------------------
	.section	.nv.info.gluon_wgmma,"",@"SHT_CUDA_INFO"
	.sectionflags	@""
	.align	4


	//----- nvinfo : EIATTR_CUDA_API_VERSION
	.align		4
        /*0000*/ 	.byte	0x04, 0x37
        /*0002*/ 	.short	(.L_7 - .L_6)
.L_6:
        /*0004*/ 	.word	0x00000082


	//----- nvinfo : EIATTR_KPARAM_INFO
	.align		4
.L_7:
        /*0008*/ 	.byte	0x04, 0x17
        /*000a*/ 	.short	(.L_9 - .L_8)
.L_8:
        /*000c*/ 	.word	0x00000000
        /*0010*/ 	.short	0x000a
        /*0012*/ 	.short	0x0048
        /*0014*/ 	.byte	0x00, 0xf4, 0x21, 0x00


	//----- nvinfo : EIATTR_KPARAM_INFO
	.align		4
.L_9:
        /*0018*/ 	.byte	0x04, 0x17
        /*001a*/ 	.short	(.L_11 - .L_10)
.L_10:
        /*001c*/ 	.word	0x00000000
        /*0020*/ 	.short	0x0009
        /*0022*/ 	.short	0x0040
        /*0024*/ 	.byte	0x00, 0xf4, 0x21, 0x00


	//----- nvinfo : EIATTR_KPARAM_INFO
	.align		4
.L_11:
        /*0028*/ 	.byte	0x04, 0x17
        /*002a*/ 	.short	(.L_13 - .L_12)
.L_12:
        /*002c*/ 	.word	0x00000000
        /*0030*/ 	.short	0x0008
        /*0032*/ 	.short	0x0038
        /*0034*/ 	.byte	0x00, 0xf0, 0x21, 0x00


	//----- nvinfo : EIATTR_KPARAM_INFO
	.align		4
.L_13:
        /*0038*/ 	.byte	0x04, 0x17
        /*003a*/ 	.short	(.L_15 - .L_14)
.L_14:
        /*003c*/ 	.word	0x00000000
        /*0040*/ 	.short	0x0007
        /*0042*/ 	.short	0x0030
        /*0044*/ 	.byte	0x00, 0xf0, 0x21, 0x00


	//----- nvinfo : EIATTR_KPARAM_INFO
	.align		4
.L_15:
        /*0048*/ 	.byte	0x04, 0x17
        /*004a*/ 	.short	(.L_17 - .L_16)
.L_16:
        /*004c*/ 	.word	0x00000000
        /*0050*/ 	.short	0x0006
        /*0052*/ 	.short	0x0028
        /*0054*/ 	.byte	0x00, 0xf0, 0x21, 0x00


	//----- nvinfo : EIATTR_KPARAM_INFO
	.align		4
.L_17:
        /*0058*/ 	.byte	0x04, 0x17
        /*005a*/ 	.short	(.L_19 - .L_18)
.L_18:
        /*005c*/ 	.word	0x00000000
        /*0060*/ 	.short	0x0005
        /*0062*/ 	.short	0x0020
        /*0064*/ 	.byte	0x00, 0xf0, 0x11, 0x00


	//----- nvinfo : EIATTR_KPARAM_INFO
	.align		4
.L_19:
        /*0068*/ 	.byte	0x04, 0x17
        /*006a*/ 	.short	(.L_21 - .L_20)
.L_20:
        /*006c*/ 	.word	0x00000000
        /*0070*/ 	.short	0x0004
        /*0072*/ 	.short	0x001c
        /*0074*/ 	.byte	0x00, 0xf0, 0x11, 0x00


	//----- nvinfo : EIATTR_KPARAM_INFO
	.align		4
.L_21:
        /*0078*/ 	.byte	0x04, 0x17
        /*007a*/ 	.short	(.L_23 - .L_22)
.L_22:
        /*007c*/ 	.word	0x00000000
        /*0080*/ 	.short	0x0003
        /*0082*/ 	.short	0x0018
        /*0084*/ 	.byte	0x00, 0xf0, 0x11, 0x00


	//----- nvinfo : EIATTR_KPARAM_INFO
	.align		4
.L_23:
        /*0088*/ 	.byte	0x04, 0x17
        /*008a*/ 	.short	(.L_25 - .L_24)
.L_24:
        /*008c*/ 	.word	0x00000000
        /*0090*/ 	.short	0x0002
        /*0092*/ 	.short	0x0010
        /*0094*/ 	.byte	0x00, 0xf4, 0x21, 0x00


	//----- nvinfo : EIATTR_KPARAM_INFO
	.align		4
.L_25:
        /*0098*/ 	.byte	0x04, 0x17
        /*009a*/ 	.short	(.L_27 - .L_26)
.L_26:
        /*009c*/ 	.word	0x00000000
        /*00a0*/ 	.short	0x0001
        /*00a2*/ 	.short	0x0008
        /*00a4*/ 	.byte	0x00, 0xf4, 0x21, 0x00


	//----- nvinfo : EIATTR_KPARAM_INFO
	.align		4
.L_27:
        /*00a8*/ 	.byte	0x04, 0x17
        /*00aa*/ 	.short	(.L_29 - .L_28)
.L_28:
        /*00ac*/ 	.word	0x00000000
        /*00b0*/ 	.short	0x0000
        /*00b2*/ 	.short	0x0000
        /*00b4*/ 	.byte	0x00, 0xf4, 0x21, 0x00


	//----- nvinfo : EIATTR_SPARSE_MMA_MASK
	.align		4
.L_29:
        /*00b8*/ 	.byte	0x03, 0x50
        /*00ba*/ 	.short	0x0000


	//----- nvinfo : EIATTR_MAXREG_COUNT
	.align		4
        /*00bc*/ 	.byte	0x03, 0x1b
        /*00be*/ 	.short	0x00ff


	//----- nvinfo : EIATTR_NUM_BARRIERS
	.align		4
        /*00c0*/ 	.byte	0x02, 0x4c
        /*00c2*/ 	.byte	0x01
	.zero		1


	//----- nvinfo : EIATTR_MERCURY_ISA_VERSION
	.align		4
        /*00c4*/ 	.byte	0x03, 0x5f
        /*00c6*/ 	.short	0x0101


	//----- nvinfo : EIATTR_INT_WARP_WIDE_INSTR_OFFSETS
	.align		4
        /*00c8*/ 	.byte	0x04, 0x31
        /*00ca*/ 	.short	(.L_31 - .L_30)


	//   ....[0]....
.L_30:
        /*00cc*/ 	.word	0x00001370


	//   ....[1]....
        /*00d0*/ 	.word	0x00001390


	//   ....[2]....
        /*00d4*/ 	.word	0x00001440


	//   ....[3]....
        /*00d8*/ 	.word	0x000017f0


	//   ....[4]....
        /*00dc*/ 	.word	0x00001800


	//   ....[5]....
        /*00e0*/ 	.word	0x00001870


	//   ....[6]....
        /*00e4*/ 	.word	0x00001880


	//   ....[7]....
        /*00e8*/ 	.word	0x00001f30


	//   ....[8]....
        /*00ec*/ 	.word	0x00001f40


	//----- nvinfo : EIATTR_COOP_GROUP_MASK_REGIDS
	.align		4
.L_31:
        /*00f0*/ 	.byte	0x04, 0x29
        /*00f2*/ 	.short	(.L_33 - .L_32)


	//   ....[0]....
.L_32:
        /*00f4*/ 	.word	0xffffffff


	//   ....[1]....
        /*00f8*/ 	.word	0xffffffff


	//   ....[2]....
        /*00fc*/ 	.word	0xffffffff


	//----- nvinfo : EIATTR_COOP_GROUP_INSTR_OFFSETS
	.align		4
.L_33:
        /*0100*/ 	.byte	0x04, 0x28
        /*0102*/ 	.short	(.L_35 - .L_34)


	//   ....[0]....
.L_34:
        /*0104*/ 	.word	0x00000140


	//   ....[1]....
        /*0108*/ 	.word	0x000006e0


	//   ....[2]....
        /*010c*/ 	.word	0x00000cb0


	//----- nvinfo : EIATTR_MBARRIER_INSTR_OFFSETS
	.align		4
.L_35:
        /*0110*/ 	.byte	0x04, 0x39
        /*0112*/ 	.short	(.L_37 - .L_36)


	//   ....[0]....
.L_36:
        /*0114*/ 	.word	0x000014c0
        /*0118*/ 	.word	0x000000ff
        /*011c*/ 	.word	0x0000a000
        /*0120*/ 	.short	0x0100
        /*0122*/ 	.byte	0x14
	.zero		1


	//   ....[1]....
        /*0124*/ 	.word	0x000014e0
        /*0128*/ 	.word	0x000000ff
        /*012c*/ 	.word	0x0000a008
        /*0130*/ 	.short	0x0100
        /*0132*/ 	.byte	0x14
	.zero		1


	//   ....[2]....
        /*0134*/ 	.word	0x00001930
        /*0138*/ 	.word	0x000000ff
        /*013c*/ 	.word	0x0000a000
        /*0140*/ 	.short	0x010a
        /*0142*/ 	.byte	0x12
	.zero		1


	//   ....[3]....
        /*0144*/ 	.word	0x00001c90
        /*0148*/ 	.word	0x000000ff
        /*014c*/ 	.word	0x0000a000
        /*0150*/ 	.short	0x0108
        /*0152*/ 	.byte	0x14
	.zero		1


	//   ....[4]....
        /*0154*/ 	.word	0x00001d70
        /*0158*/ 	.word	0x000000ff
        /*015c*/ 	.word	0x0000a008
        /*0160*/ 	.short	0x0108
        /*0162*/ 	.byte	0x14
	.zero		1


	//   ....[5]....
        /*0164*/ 	.word	0x00002140
        /*0168*/ 	.word	0x000000ff
        /*016c*/ 	.word	0x0000a000
        /*0170*/ 	.short	0x010a
        /*0172*/ 	.byte	0x12
	.zero		1


	//----- nvinfo : EIATTR_NUM_MBARRIERS
	.align		4
.L_37:
        /*0174*/ 	.byte	0x03, 0x38
        /*0176*/ 	.short	0x0002


	//----- nvinfo : EIATTR_EXIT_INSTR_OFFSETS
	.align		4
        /*0178*/ 	.byte	0x04, 0x1c
        /*017a*/ 	.short	(.L_39 - .L_38)


	//   ....[0]....
.L_38:
        /*017c*/ 	.word	0x00002130


	//----- nvinfo : EIATTR_REQNTID
	.align		4
.L_39:
        /*0180*/ 	.byte	0x04, 0x10
        /*0182*/ 	.short	(.L_41 - .L_40)
.L_40:
        /*0184*/ 	.word	0x00000100
        /*0188*/ 	.word	0x00000001
        /*018c*/ 	.word	0x00000001


	//----- nvinfo : EIATTR_CRS_STACK_SIZE
	.align		4
.L_41:
        /*0190*/ 	.byte	0x04, 0x1e
        /*0192*/ 	.short	(.L_43 - .L_42)
.L_42:
        /*0194*/ 	.word	0x00000000


	//----- nvinfo : EIATTR_CBANK_PARAM_SIZE
	.align		4
.L_43:
        /*0198*/ 	.byte	0x03, 0x19
        /*019a*/ 	.short	0x0050


	//----- nvinfo : EIATTR_PARAM_CBANK
	.align		4
        /*019c*/ 	.byte	0x04, 0x0a
        /*019e*/ 	.short	(.L_45 - .L_44)
	.align		4
.L_44:
        /*01a0*/ 	.word	index@(.nv.constant0.gluon_wgmma)
        /*01a4*/ 	.short	0x0210
        /*01a6*/ 	.short	0x0050


	//----- nvinfo : EIATTR_SW_WAR
	.align		4
.L_45:
        /*01a8*/ 	.byte	0x04, 0x36
        /*01aa*/ 	.short	(.L_47 - .L_46)
.L_46:
        /*01ac*/ 	.word	0x00000008
.L_47:


//--------------------- .nv.callgraph             --------------------------
	.section	.nv.callgraph,"",@"SHT_CUDA_CALLGRAPH"
	.align	4
	.sectionentsize	8
	.align		4
        /*0000*/ 	.word	0x00000000
	.align		4
        /*0004*/ 	.word	0xffffffff
	.align		4
        /*0008*/ 	.word	0x00000000
	.align		4
        /*000c*/ 	.word	0xfffffffe
	.align		4
        /*0010*/ 	.word	0x00000000
	.align		4
        /*0014*/ 	.word	0xfffffffd
	.align		4
        /*0018*/ 	.word	0x00000000
	.align		4
        /*001c*/ 	.word	0xfffffffc


//--------------------- .text.gluon_wgmma         --------------------------
	.section	.text.gluon_wgmma,"ax",@progbits
	.align	128
        .global         gluon_wgmma
        .type           gluon_wgmma,@function
        .size           gluon_wgmma,(.L_x_53 - gluon_wgmma)
        .other          gluon_wgmma,@"STO_CUDA_ENTRY STV_DEFAULT"
gluon_wgmma:
.text.gluon_wgmma:
[----:B------:R-:W-:Y:S01]  /*0000*/  LDC R1, c[0x0][0x28] ;  /* 0x00000a00ff017b82 */ /* 0x000fe20000000800 */
[----:B------:R-:W1:Y:S07]  /*0010*/  S2R R0, SR_TID.X ;  /* 0x0000000000007919 */ /* 0x000e6e0000002100 */
[----:B------:R-:W2:Y:S01]  /*0020*/  S2UR UR4, SR_CgaCtaId ;  /* 0x00000000000479c3 */ /* 0x000ea20000008800 */
[----:B------:R-:W-:Y:S01]  /*0030*/  UMOV UR20, 0x400 ;  /* 0x0000040000147882 */ /* 0x000fe20000000000 */
[----:B------:R-:W-:Y:S01]  /*0040*/  ULDC UR6, c[0x0][0xc] ;  /* 0x0000030000067ab9 */ /* 0x000fe20000000800 */
[----:B------:R-:W-:Y:S01]  /*0050*/  ULDC.64 UR32, c[0x0][0x250] ;  /* 0x0000940000207ab9 */ /* 0x000fe20000000a00 */
[----:B------:R-:W-:Y:S04]  /*0060*/  BSSY B0, `(.L_x_0) ;  /* 0x000001e000007945 */ /* 0x000fe80003800000 */
[----:B------:R-:W3:Y:S08]  /*0070*/  LDC R11, c[0x0][0x230] ;  /* 0x00008c00ff0b7b82 */ /* 0x000ef00000000800 */
[----:B------:R-:W-:Y:S08]  /*0080*/  S2UR UR34, SR_CTAID.Y ;  /* 0x00000000002279c3 */ /* 0x000ff00000002600 */
[----:B------:R-:W4:Y:S01]  /*0090*/  S2UR UR5, SR_CTAID.Z ;  /* 0x00000000000579c3 */ /* 0x000f220000002700 */
[----:B--2---:R-:W-:-:S03]  /*00a0*/  ULEA UR20, UR4, UR20, 0x18 ;  /* 0x0000001404147291 */ /* 0x004fc6000f8ec03f */
[----:B------:R-:W-:Y:S01]  /*00b0*/  ULDC UR4, c[0x0][0x10] ;  /* 0x0000040000047ab9 */ /* 0x000fe20000000800 */
[----:B-1----:R-:W-:-:S03]  /*00c0*/  LOP3.LUT R2, R0, 0xff, RZ, 0xc0, !PT ;  /* 0x000000ff00027812 */ /* 0x002fc600078ec0ff */
[----:B------:R-:W1:Y:S01]  /*00d0*/  S2UR UR23, SR_CTAID.X ;  /* 0x00000000001779c3 */ /* 0x000e620000002500 */
[----:B---3--:R-:W-:Y:S01]  /*00e0*/  VIADD R8, R11, 0xffffffff ;  /* 0xffffffff0b087836 */ /* 0x008fe20000000000 */
[C---:B------:R-:W-:Y:S02]  /*00f0*/  ISETP.GE.U32.AND P0, PT, R2.reuse, 0x20, PT ;  /* 0x000000200200780c */ /* 0x040fe40003f06070 */
[C---:B------:R-:W-:Y:S02]  /*0100*/  ISETP.NE.U32.AND P2, PT, R2.reuse, RZ, PT ;  /* 0x000000ff0200720c */ /* 0x040fe40003f45070 */
[----:B------:R-:W-:Y:S02]  /*0110*/  LEA R4, R2, UR20, 0x2 ;  /* 0x0000001402047c11 */ /* 0x000fe4000f8e10ff */
[----:B------:R-:W2:Y:S07]  /*0120*/  LDC R3, c[0x0][0x228] ;  /* 0x00008a00ff037b82 */ /* 0x000eae0000000800 */
[----:B------:R3:W-:Y:S01]  /*0130*/  @!P0 STS [R4], RZ ;  /* 0x000000ff04008388 */ /* 0x0007e20000000800 */
[----:B------:R-:W-:-:S03]  /*0140*/  NOP ;  /* 0x0000000000007918 */ /* 0x000fc60000000000 */
[----:B------:R3:W-:Y:S01]  /*0150*/  @!P2 STS [UR20+0x20], R8 ;  /* 0x00002008ff00a988 */ /* 0x0007e20008000814 */
[----:B----4-:R-:W-:-:S04]  /*0160*/  UIMAD UR4, UR5, UR4, UR34 ;  /* 0x00000004050472a4 */ /* 0x010fc8000f8e0222 */
[----:B-1----:R-:W-:-:S04]  /*0170*/  UIMAD UR4, UR4, UR6, UR23 ;  /* 0x00000006040472a4 */ /* 0x002fc8000f8e0217 */
[----:B------:R-:W-:Y:S01]  /*0180*/  UIMAD UR5, UR4, 0x180, URZ ;  /* 0x00000180040578a4 */ /* 0x000fe2000f8e023f */
[----:B--2---:R-:W-:Y:S02]  /*0190*/  VIADD R3, R3, 0xffffffff ;  /* 0xffffffff03037836 */ /* 0x004fe40000000000 */
[----:B------:R-:W-:Y:S01]  /*01a0*/  UMOV UR4, URZ ;  /* 0x0000003f00047c82 */ /* 0x000fe20008000000 */
[----:B------:R-:W-:-:S04]  /*01b0*/  UIADD3 UR28, UP0, UR5, UR32, URZ ;  /* 0x00000020051c7290 */ /* 0x000fc8000ff1e03f */
[----:B------:R-:W-:Y:S01]  /*01c0*/  ULEA.HI.X.SX32 UR29, UR5, UR33, 0x1, UP0 ;  /* 0x00000021051d7291 */ /* 0x000fe200080f0e3f */
[----:B---3--:R-:W-:Y:S11]  /*01d0*/  @P2 BRA `(.L_x_1) ;  /* 0x0000000000182947 */ /* 0x008ff60003800000 */
[----:B------:R-:W1:Y:S01]  /*01e0*/  LDS R5, [UR20+0x8] ;  /* 0x00000814ff057984 */ /* 0x000e620008000800 */
[----:B------:R-:W2:Y:S01]  /*01f0*/  LDC.64 R12, c[0x0][0x210] ;  /* 0x00008400ff0c7b82 */ /* 0x000ea20000000a00 */
[----:B------:R-:W-:Y:S02]  /*0200*/  IMAD.MOV.U32 R6, RZ, RZ, 0x70 ;  /* 0x00000070ff067424 */ /* 0x000fe400078e00ff */
[----:B--2---:R2:W-:Y:S03]  /*0210*/  STS.64 [UR20], R12 ;  /* 0x0000000cff007988 */ /* 0x0045e60008000a14 */
[----:B-1----:R-:W-:-:S05]  /*0220*/  LOP3.LUT R5, R5, 0x10, R6, 0xd8, !PT ;  /* 0x0000001005057812 */ /* 0x002fca00078ed806 */
[----:B------:R2:W-:Y:S02]  /*0230*/  STS [UR20+0x8], R5 ;  /* 0x00000805ff007988 */ /* 0x0005e40008000814 */
.L_x_1:
[----:B------:R-:W-:Y:S05]  /*0240*/  BSYNC B0 ;  /* 0x0000000000007941 */ /* 0x000fea0003800000 */
.L_x_0:
[----:B------:R-:W-:Y:S04]  /*0250*/  BSSY B0, `(.L_x_2) ;  /* 0x000000a000007945 */ /* 0x000fe80003800000 */
[----:B------:R-:W-:Y:S05]  /*0260*/  @P2 BRA `(.L_x_3) ;  /* 0x0000000000202947 */ /* 0x000fea0003800000 */
[----:B--2---:R-:W1:Y:S01]  /*0270*/  LDS R5, [UR20+0x34] ;  /* 0x00003414ff057984 */ /* 0x004e620008000800 */
[----:B------:R-:W-:Y:S02]  /*0280*/  IMAD.MOV.U32 R6, RZ, RZ, 0x3f000000 ;  /* 0x3f000000ff067424 */ /* 0x000fe400078e00ff */
[----:B------:R-:W-:Y:S01]  /*0290*/  @!P2 IMAD.MOV.U32 R7, RZ, RZ, 0xff ;  /* 0x000000ffff07a424 */ /* 0x000fe200078e00ff */
[----:B------:R-:W2:Y:S02]  /*02a0*/  @!P2 LDS R10, [UR20+0x38] ;  /* 0x00003814ff0aa984 */ /* 0x000ea40008000800 */
[----:B-1----:R-:W-:Y:S02]  /*02b0*/  LOP3.LUT R5, R5, 0xff000000, R6, 0xb8, !PT ;  /* 0xff00000005057812 */ /* 0x002fe400078eb806 */
[----:B--2---:R-:W-:-:S03]  /*02c0*/  @!P2 LOP3.LUT R6, R10, 0xff, R7, 0xb8, !PT ;  /* 0x000000ff0a06a812 */ /* 0x004fc600078eb807 */
[----:B------:R1:W-:Y:S04]  /*02d0*/  STS [UR20+0x34], R5 ;  /* 0x00003405ff007988 */ /* 0x0003e80008000814 */
[----:B------:R1:W-:Y:S02]  /*02e0*/  @!P2 STS [UR20+0x38], R6 ;  /* 0x00003806ff00a988 */ /* 0x0003e40008000814 */
.L_x_3:
[----:B------:R-:W-:Y:S05]  /*02f0*/  BSYNC B0 ;  /* 0x0000000000007941 */ /* 0x000fea0003800000 */
.L_x_2:
[----:B------:R-:W-:Y:S04]  /*0300*/  BSSY B0, `(.L_x_4) ;  /* 0x000000a000007945 */ /* 0x000fe80003800000 */
[----:B------:R-:W-:Y:S05]  /*0310*/  @P2 BRA `(.L_x_5) ;  /* 0x0000000000202947 */ /* 0x000fea0003800000 */
[----:B-12---:R-:W1:Y:S01]  /*0320*/  LDS R5, [UR20+0x1c] ;  /* 0x00001c14ff057984 */ /* 0x006e620008000800 */
[----:B------:R-:W2:Y:S03]  /*0330*/  LDC.64 R6, c[0x0][0x238] ;  /* 0x00008e00ff067b82 */ /* 0x000ea60000000a00 */
[----:B------:R3:W-:Y:S01]  /*0340*/  STS [UR20+0x24], R3 ;  /* 0x00002403ff007988 */ /* 0x0007e20008000814 */
[--C-:B--2---:R-:W-:Y:S02]  /*0350*/  SHF.R.U32.HI R10, RZ, 0x4, R7.reuse ;  /* 0x00000004ff0a7819 */ /* 0x104fe40000011607 */
[----:B------:R-:W-:-:S05]  /*0360*/  SHF.R.U64 R6, R6, 0x4, R7 ;  /* 0x0000000406067819 */ /* 0x000fca0000001207 */
[----:B------:R3:W-:Y:S01]  /*0370*/  STS [UR20+0xc], R6 ;  /* 0x00000c06ff007988 */ /* 0x0007e20008000814 */
[----:B-1----:R-:W-:-:S05]  /*0380*/  LOP3.LUT R5, R5, 0xf, R10, 0xb8, !PT ;  /* 0x0000000f05057812 */ /* 0x002fca00078eb80a */
[----:B------:R3:W-:Y:S02]  /*0390*/  STS [UR20+0x1c], R5 ;  /* 0x00001c05ff007988 */ /* 0x0007e40008000814 */
.L_x_5:
[----:B------:R-:W-:Y:S05]  /*03a0*/  BSYNC B0 ;  /* 0x0000000000007941 */ /* 0x000fea0003800000 */
.L_x_4:
[----:B------:R-:W-:Y:S04]  /*03b0*/  BSSY B1, `(.L_x_6) ;  /* 0x000001d000017945 */ /* 0x000fe80003800000 */
[----:B------:R-:W-:Y:S04]  /*03c0*/  BSSY B0, `(.L_x_7) ;  /* 0x0000018000007945 */ /* 0x000fe80003800000 */
[----:B------:R-:W-:Y:S05]  /*03d0*/  @P2 BRA `(.L_x_8) ;  /* 0x00000000001c2947 */ /* 0x000fea0003800000 */
[----:B-123--:R-:W1:Y:S02]  /*03e0*/  LDS R5, [UR20+0x34] ;  /* 0x00003414ff057984 */ /* 0x00ee640008000800 */
[----:B-1----:R-:W-:-:S05]  /*03f0*/  LOP3.LUT R5, R5, 0x7, RZ, 0xb8, !PT ;  /* 0x0000000705057812 */ /* 0x002fca00078eb8ff */
[----:B------:R1:W-:Y:S01]  /*0400*/  STS [UR20+0x34], R5 ;  /* 0x00003405ff007988 */ /* 0x0003e20008000814 */
[----:B------:R-:W-:Y:S05]  /*0410*/  @P2 BRA `(.L_x_9) ;  /* 0x00000000001c2947 */ /* 0x000fea0003800000 */
[----:B-1----:R-:W1:Y:S02]  /*0420*/  LDS R5, [UR20+0x34] ;  /* 0x00003414ff057984 */ /* 0x002e640008000800 */
[----:B-1----:R-:W-:-:S05]  /*0430*/  LOP3.LUT R5, R5, 0x38, RZ, 0xb8, !PT ;  /* 0x0000003805057812 */ /* 0x002fca00078eb8ff */
[----:B------:R4:W-:Y:S02]  /*0440*/  STS [UR20+0x34], R5 ;  /* 0x00003405ff007988 */ /* 0x0009e40008000814 */
.L_x_8:
[----:B------:R-:W-:Y:S05]  /*0450*/  @P2 BRA `(.L_x_10) ;  /* 0x00000000001c2947 */ /* 0x000fea0003800000 */
[----:B-1234-:R-:W1:Y:S02]  /*0460*/  LDS R5, [UR20+0x8] ;  /* 0x00000814ff057984 */ /* 0x01ee640008000800 */
[----:B-1----:R-:W-:-:S05]  /*0470*/  LOP3.LUT R5, R5, 0x780, RZ, 0xb8, !PT ;  /* 0x0000078005057812 */ /* 0x002fca00078eb8ff */
[----:B------:R2:W-:Y:S02]  /*0480*/  STS [UR20+0x8], R5 ;  /* 0x00000805ff007988 */ /* 0x0005e40008000814 */
.L_x_9:
[----:B------:R-:W-:Y:S05]  /*0490*/  @P2 BRA `(.L_x_11) ;  /* 0x0000000000282947 */ /* 0x000fea0003800000 */
[----:B-12---:R-:W1:Y:S02]  /*04a0*/  LDS R5, [UR20+0x8] ;  /* 0x00000814ff057984 */ /* 0x006e640008000800 */
[----:B-1----:R-:W-:-:S05]  /*04b0*/  LOP3.LUT R5, R5, 0x1800, RZ, 0xb8, !PT ;  /* 0x0000180005057812 */ /* 0x002fca00078eb8ff */
[----:B------:R5:W-:Y:S02]  /*04c0*/  STS [UR20+0x8], R5 ;  /* 0x00000805ff007988 */ /* 0x000be40008000814 */
.L_x_10:
[----:B------:R-:W-:Y:S05]  /*04d0*/  @P2 BREAK B0 ;  /* 0x0000000000002942 */ /* 0x000fea0003800000 */
[----:B------:R-:W-:Y:S05]  /*04e0*/  @P2 BRA `(.L_x_12) ;  /* 0x0000000000242947 */ /* 0x000fea0003800000 */
[----:B-1-3--:R-:W1:Y:S01]  /*04f0*/  LDS R6, [UR20+0x8] ;  /* 0x00000814ff067984 */ /* 0x00ae620008000800 */
[----:B--2-45:R-:W-:-:S05]  /*0500*/  IMAD.MOV.U32 R5, RZ, RZ, 0x6000 ;  /* 0x00006000ff057424 */ /* 0x034fca00078e00ff */
[----:B-1----:R-:W-:-:S04]  /*0510*/  LOP3.LUT R5, R6, 0x4000, R5, 0xd8, !PT ;  /* 0x0000400006057812 */ /* 0x002fc800078ed805 */
[----:B------:R-:W-:-:S05]  /*0520*/  LOP3.LUT R5, R5, 0x400000, RZ, 0xb8, !PT ;  /* 0x0040000005057812 */ /* 0x000fca00078eb8ff */
[----:B------:R3:W-:Y:S02]  /*0530*/  STS [UR20+0x8], R5 ;  /* 0x00000805ff007988 */ /* 0x0007e40008000814 */
.L_x_11:
[----:B------:R-:W-:Y:S05]  /*0540*/  BSYNC B0 ;  /* 0x0000000000007941 */ /* 0x000fea0003800000 */
.L_x_7:
[----:B-123--:R-:W1:Y:S02]  /*0550*/  @!P2 LDS R5, [UR20+0x8] ;  /* 0x00000814ff05a984 */ /* 0x00ee640008000800 */
[----:B-1----:R-:W-:-:S05]  /*0560*/  @!P2 LOP3.LUT R5, R5, 0x8000, RZ, 0xb8, !PT ;  /* 0x000080000505a812 */ /* 0x002fca00078eb8ff */
[----:B------:R1:W-:Y:S02]  /*0570*/  @!P2 STS [UR20+0x8], R5 ;  /* 0x00000805ff00a988 */ /* 0x0003e40008000814 */
.L_x_12:
[----:B------:R-:W-:Y:S05]  /*0580*/  BSYNC B1 ;  /* 0x0000000000017941 */ /* 0x000fea0003800000 */
.L_x_6:
[----:B------:R-:W-:Y:S05]  /*0590*/  WARPSYNC.ALL ;  /* 0x0000000000007948 */ /* 0x000fea0003800000 */
[----:B------:R-:W-:Y:S05]  /*05a0*/  @P0 BRA `(.L_x_13) ;  /* 0x0000000000280947 */ /* 0x000fea0003800000 */
[----:B-12345:R-:W1:Y:S01]  /*05b0*/  S2R R5, SR_LANEID ;  /* 0x0000000000057919 */ /* 0x03ee620000000000 */
[----:B------:R-:W-:Y:S05]  /*05c0*/  WARPSYNC.ALL ;  /* 0x0000000000007948 */ /* 0x000fea0003800000 */
[----:B-1----:R-:W-:-:S05]  /*05d0*/  IMAD.SHL.U32 R5, R5, 0x4, RZ ;  /* 0x0000000405057824 */ /* 0x002fca00078e00ff */
[----:B------:R-:W1:Y:S01]  /*05e0*/  LDS R9, [R5+UR20] ;  /* 0x0000001405097984 */ /* 0x000e620008000800 */
[----:B------:R-:W-:-:S05]  /*05f0*/  IADD3 R6, P1, R5, UR28, RZ ;  /* 0x0000001c05067c10 */ /* 0x000fca000ff3e0ff */
[----:B------:R-:W-:-:S05]  /*0600*/  IMAD.X R7, RZ, RZ, UR29, P1 ;  /* 0x0000001dff077e24 */ /* 0x000fca00088e06ff */
[----:B-1----:R1:W2:Y:S01]  /*0610*/  ATOMG.E.EXCH.STRONG.GPU PT, RZ, [R6], R9 ;  /* 0x0000000906ff73a8 */ /* 0x0022a200041ee100 */
[----:B------:R-:W-:-:S04]  /*0620*/  DEPBAR {5,4,3,2,1,0} ;  /* 0x0000003f0000791a */ /* 0x000fc80000000000 */
[----:B------:R1:W-:Y:S01]  /*0630*/  UTMACCTL.IV [UR28] ;  /* 0x000000001c0079b9 */ /* 0x0003e20008000000 */
[----:B------:R-:W-:Y:S01]  /*0640*/  NOP ;  /* 0x0000000000007918 */ /* 0x000fe20000000000 */
.L_x_13:
[----:B------:R-:W-:Y:S05]  /*0650*/  @P0 BRA `(.L_x_14) ;  /* 0x00000000000c0947 */ /* 0x000fea0003800000 */
[----:B------:R0:W-:Y:S01]  /*0660*/  UTMACMDFLUSH ;  /* 0x00000000000079b7 */ /* 0x0001e20000000000 */
[----:B------:R-:W-:Y:S05]  /*0670*/  @P0 BRA `(.L_x_14) ;  /* 0x0000000000040947 */ /* 0x000fea0003800000 */
[----:B------:R-:W-:-:S04]  /*0680*/  DEPBAR.LE SB0, 0x0 ;  /* 0x000080000000791a */ /* 0x000fc80000000000 */
.L_x_14:
[----:B------:R-:W-:Y:S05]  /*0690*/  WARPSYNC.ALL ;  /* 0x0000000000007948 */ /* 0x000fea0003800000 */
[----:B--2---:R-:W-:Y:S06]  /*06a0*/  BAR.SYNC.DEFER_BLOCKING 0x0 ;  /* 0x0000000000007b1d */ /* 0x004fec0000010000 */
[----:B------:R-:W-:Y:S02]  /*06b0*/  BSSY B1, `(.L_x_15) ;  /* 0x000000b000017945 */ /* 0x000fe40003800000 */
[----:B------:R-:W-:Y:S06]  /*06c0*/  BAR.SYNC.DEFER_BLOCKING 0x0 ;  /* 0x0000000000007b1d */ /* 0x000fec0000010000 */
[----:B------:R2:W-:Y:S01]  /*06d0*/  @!P0 STS [R4], RZ ;  /* 0x000000ff04008388 */ /* 0x0005e20000000800 */
[----:B------:R-:W-:Y:S01]  /*06e0*/  NOP ;  /* 0x0000000000007918 */ /* 0x000fe20000000000 */
[----:B------:R-:W-:Y:S05]  /*06f0*/  @P2 BRA `(.L_x_16) ;  /* 0x0000000000182947 */ /* 0x000fea0003800000 */
[----:B-1-345:R-:W1:Y:S01]  /*0700*/  LDS R5, [UR20+0x8] ;  /* 0x00000814ff057984 */ /* 0x03ae620008000800 */
[----:B------:R-:W3:Y:S01]  /*0710*/  LDC.64 R12, c[0x0][0x218] ;  /* 0x00008600ff0c7b82 */ /* 0x000ee20000000a00 */
[----:B------:R-:W-:Y:S02]  /*0720*/  IMAD.MOV.U32 R6, RZ, RZ, 0x70 ;  /* 0x00000070ff067424 */ /* 0x000fe400078e00ff */
[----:B---3--:R3:W-:Y:S03]  /*0730*/  STS.64 [UR20], R12 ;  /* 0x0000000cff007988 */ /* 0x0087e60008000a14 */
[----:B-1----:R-:W-:-:S05]  /*0740*/  LOP3.LUT R5, R5, 0x10, R6, 0xd8, !PT ;  /* 0x0000001005057812 */ /* 0x002fca00078ed806 */
[----:B------:R3:W-:Y:S02]  /*0750*/  STS [UR20+0x8], R5 ;  /* 0x00000805ff007988 */ /* 0x0007e40008000814 */
.L_x_16:
[----:B-1----:R-:W-:Y:S05]  /*0760*/  BSYNC B1 ;  /* 0x0000000000017941 */ /* 0x002fea0003800000 */
.L_x_15:
[----:B------:R-:W-:Y:S04]  /*0770*/  BSSY B2, `(.L_x_17) ;  /* 0x000000f000027945 */ /* 0x000fe80003800000 */
[----:B------:R-:W-:Y:S04]  /*0780*/  BSSY B1, `(.L_x_18) ;  /* 0x000000c000017945 */ /* 0x000fe80003800000 */
[----:B------:R-:W-:Y:S05]  /*0790*/  @P2 BRA `(.L_x_19) ;  /* 0x0000000000282947 */ /* 0x000fea0003800000 */
[----:B---345:R-:W1:Y:S01]  /*07a0*/  LDS R5, [UR20+0x34] ;  /* 0x00003414ff057984 */ /* 0x038e620008000800 */
[----:B------:R-:W-:Y:S01]  /*07b0*/  IMAD.MOV.U32 R6, RZ, RZ, 0x3f000000 ;  /* 0x3f000000ff067424 */ /* 0x000fe200078e00ff */
[----:B------:R-:W-:Y:S05]  /*07c0*/  @P2 BREAK B1 ;  /* 0x0000000000012942 */ /* 0x000fea0003800000 */
[----:B-1----:R-:W-:-:S05]  /*07d0*/  LOP3.LUT R5, R5, 0xff000000, R6, 0xb8, !PT ;  /* 0xff00000005057812 */ /* 0x002fca00078eb806 */
[----:B------:R1:W-:Y:S01]  /*07e0*/  STS [UR20+0x34], R5 ;  /* 0x00003405ff007988 */ /* 0x0003e20008000814 */
[----:B------:R-:W-:Y:S05]  /*07f0*/  @P2 BRA `(.L_x_20) ;  /* 0x0000000000182947 */ /* 0x000fea0003800000 */
[----:B------:R-:W3:Y:S01]  /*0800*/  LDS R6, [UR20+0x38] ;  /* 0x00003814ff067984 */ /* 0x000ee20008000800 */
[----:B-1----:R-:W-:-:S05]  /*0810*/  IMAD.MOV.U32 R5, RZ, RZ, 0x3f ;  /* 0x0000003fff057424 */ /* 0x002fca00078e00ff */
[----:B---3--:R-:W-:-:S05]  /*0820*/  LOP3.LUT R5, R6, 0xff, R5, 0xb8, !PT ;  /* 0x000000ff06057812 */ /* 0x008fca00078eb805 */
[----:B------:R1:W-:Y:S02]  /*0830*/  STS [UR20+0x38], R5 ;  /* 0x00003805ff007988 */ /* 0x0003e40008000814 */
.L_x_19:
[----:B------:R-:W-:Y:S05]  /*0840*/  BSYNC B1 ;  /* 0x0000000000017941 */ /* 0x000fea0003800000 */
.L_x_18:
[----:B------:R1:W-:Y:S02]  /*0850*/  @!P2 STS [UR20+0x20], R8 ;  /* 0x00002008ff00a988 */ /* 0x0003e40008000814 */
.L_x_20:
[----:B------:R-:W-:Y:S05]  /*0860*/  BSYNC B2 ;  /* 0x0000000000027941 */ /* 0x000fea0003800000 */
.L_x_17:
[----:B------:R-:W-:Y:S05]  /*0870*/  WARPSYNC.ALL ;  /* 0x0000000000007948 */ /* 0x000fea0003800000 */
[----:B-1-345:R-:W1:Y:S01]  /*0880*/  LDC R5, c[0x0][0x22c] ;  /* 0x00008b00ff057b82 */ /* 0x03ae620000000800 */
[----:B------:R-:W-:Y:S01]  /*0890*/  BSSY B2, `(.L_x_21) ;  /* 0x000000b000027945 */ /* 0x000fe20003800000 */
[----:B-1----:R-:W-:-:S03]  /*08a0*/  VIADD R5, R5, 0xffffffff ;  /* 0xffffffff05057836 */ /* 0x002fc60000000000 */
[----:B------:R-:W-:Y:S05]  /*08b0*/  @P2 BRA `(.L_x_22) ;  /* 0x0000000000202947 */ /* 0x000fea0003800000 */
[----:B------:R-:W1:Y:S01]  /*08c0*/  LDS R6, [UR20+0x1c] ;  /* 0x00001c14ff067984 */ /* 0x000e620008000800 */
[----:B------:R-:W3:Y:S03]  /*08d0*/  LDC.64 R12, c[0x0][0x240] ;  /* 0x00009000ff0c7b82 */ /* 0x000ee60000000a00 */
[----:B------:R4:W-:Y:S01]  /*08e0*/  STS [UR20+0x24], R5 ;  /* 0x00002405ff007988 */ /* 0x0009e20008000814 */
[--C-:B---3--:R-:W-:Y:S02]  /*08f0*/  SHF.R.U32.HI R9, RZ, 0x4, R13.reuse ;  /* 0x00000004ff097819 */ /* 0x108fe4000001160d */
[----:B------:R-:W-:-:S05]  /*0900*/  SHF.R.U64 R7, R12, 0x4, R13 ;  /* 0x000000040c077819 */ /* 0x000fca000000120d */
[----:B------:R4:W-:Y:S01]  /*0910*/  STS [UR20+0xc], R7 ;  /* 0x00000c07ff007988 */ /* 0x0009e20008000814 */
[----:B-1----:R-:W-:-:S05]  /*0920*/  LOP3.LUT R6, R6, 0xf, R9, 0xb8, !PT ;  /* 0x0000000f06067812 */ /* 0x002fca00078eb809 */
[----:B------:R4:W-:Y:S02]  /*0930*/  STS [UR20+0x1c], R6 ;  /* 0x00001c06ff007988 */ /* 0x0009e40008000814 */
.L_x_22:
[----:B------:R-:W-:Y:S05]  /*0940*/  BSYNC B2 ;  /* 0x0000000000027941 */ /* 0x000fea0003800000 */
.L_x_21:
[----:B------:R-:W-:Y:S04]  /*0950*/  BSSY B3, `(.L_x_23) ;  /* 0x000001d000037945 */ /* 0x000fe80003800000 */
[----:B------:R-:W-:Y:S04]  /*0960*/  BSSY B2, `(.L_x_24) ;  /* 0x0000018000027945 */ /* 0x000fe80003800000 */
[----:B------:R-:W-:Y:S05]  /*0970*/  @P2 BRA `(.L_x_25) ;  /* 0x00000000001c2947 */ /* 0x000fea0003800000 */
[----:B----4-:R-:W1:Y:S02]  /*0980*/  LDS R6, [UR20+0x34] ;  /* 0x00003414ff067984 */ /* 0x010e640008000800 */
[----:B-1----:R-:W-:-:S05]  /*0990*/  LOP3.LUT R6, R6, 0x7, RZ, 0xb8, !PT ;  /* 0x0000000706067812 */ /* 0x002fca00078eb8ff */
[----:B------:R1:W-:Y:S01]  /*09a0*/  STS [UR20+0x34], R6 ;  /* 0x00003406ff007988 */ /* 0x0003e20008000814 */
[----:B------:R-:W-:Y:S05]  /*09b0*/  @P2 BRA `(.L_x_26) ;  /* 0x00000000001c2947 */ /* 0x000fea0003800000 */
[----:B-1----:R-:W1:Y:S02]  /*09c0*/  LDS R6, [UR20+0x34] ;  /* 0x00003414ff067984 */ /* 0x002e640008000800 */
[----:B-1----:R-:W-:-:S05]  /*09d0*/  LOP3.LUT R6, R6, 0x38, RZ, 0xb8, !PT ;  /* 0x0000003806067812 */ /* 0x002fca00078eb8ff */
[----:B------:R1:W-:Y:S02]  /*09e0*/  STS [UR20+0x34], R6 ;  /* 0x00003406ff007988 */ /* 0x0003e40008000814 */
.L_x_25:
[----:B------:R-:W-:Y:S05]  /*09f0*/  @P2 BRA `(.L_x_27) ;  /* 0x00000000001c2947 */ /* 0x000fea0003800000 */
[----:B-1--4-:R-:W1:Y:S02]  /*0a00*/  LDS R6, [UR20+0x8] ;  /* 0x00000814ff067984 */ /* 0x012e640008000800 */
[----:B-1----:R-:W-:-:S05]  /*0a10*/  LOP3.LUT R6, R6, 0x780, RZ, 0xb8, !PT ;  /* 0x0000078006067812 */ /* 0x002fca00078eb8ff */
[----:B------:R3:W-:Y:S02]  /*0a20*/  STS [UR20+0x8], R6 ;  /* 0x00000806ff007988 */ /* 0x0007e40008000814 */
.L_x_26:
[----:B------:R-:W-:Y:S05]  /*0a30*/  @P2 BRA `(.L_x_28) ;  /* 0x0000000000282947 */ /* 0x000fea0003800000 */
[----:B-1-3--:R-:W1:Y:S02]  /*0a40*/  LDS R6, [UR20+0x8] ;  /* 0x00000814ff067984 */ /* 0x00ae640008000800 */
[----:B-1----:R-:W-:-:S05]  /*0a50*/  LOP3.LUT R6, R6, 0x1800, RZ, 0xb8, !PT ;  /* 0x0000180006067812 */ /* 0x002fca00078eb8ff */
[----:B------:R3:W-:Y:S02]  /*0a60*/  STS [UR20+0x8], R6 ;  /* 0x00000806ff007988 */ /* 0x0007e40008000814 */
.L_x_27:
[----:B------:R-:W-:Y:S05]  /*0a70*/  @P2 BREAK B2 ;  /* 0x0000000000022942 */ /* 0x000fea0003800000 */
[----:B------:R-:W-:Y:S05]  /*0a80*/  @P2 BRA `(.L_x_29) ;  /* 0x0000000000242947 */ /* 0x000fea0003800000 */
[----:B-1-34-:R-:W1:Y:S01]  /*0a90*/  LDS R6, [UR20+0x8] ;  /* 0x00000814ff067984 */ /* 0x01ae620008000800 */
[----:B------:R-:W-:-:S05]  /*0aa0*/  IMAD.MOV.U32 R7, RZ, RZ, 0x6000 ;  /* 0x00006000ff077424 */ /* 0x000fca00078e00ff */
[----:B-1----:R-:W-:-:S04]  /*0ab0*/  LOP3.LUT R6, R6, 0x4000, R7, 0xd8, !PT ;  /* 0x0000400006067812 */ /* 0x002fc800078ed807 */
[----:B------:R-:W-:-:S05]  /*0ac0*/  LOP3.LUT R6, R6, 0x400000, RZ, 0xb8, !PT ;  /* 0x0040000006067812 */ /* 0x000fca00078eb8ff */
[----:B------:R4:W-:Y:S02]  /*0ad0*/  STS [UR20+0x8], R6 ;  /* 0x00000806ff007988 */ /* 0x0009e40008000814 */
.L_x_28:
[----:B------:R-:W-:Y:S05]  /*0ae0*/  BSYNC B2 ;  /* 0x0000000000027941 */ /* 0x000fea0003800000 */
.L_x_24:
[----:B-1-34-:R-:W1:Y:S02]  /*0af0*/  @!P2 LDS R6, [UR20+0x8] ;  /* 0x00000814ff06a984 */ /* 0x01ae640008000800 */
[----:B-1----:R-:W-:-:S05]  /*0b00*/  @!P2 LOP3.LUT R6, R6, 0x8000, RZ, 0xb8, !PT ;  /* 0x000080000606a812 */ /* 0x002fca00078eb8ff */
[----:B------:R5:W-:Y:S02]  /*0b10*/  @!P2 STS [UR20+0x8], R6 ;  /* 0x00000806ff00a988 */ /* 0x000be40008000814 */
.L_x_29:
[----:B------:R-:W-:Y:S05]  /*0b20*/  BSYNC B3 ;  /* 0x0000000000037941 */ /* 0x000fea0003800000 */
.L_x_23:
[----:B------:R-:W-:Y:S05]  /*0b30*/  WARPSYNC.ALL ;  /* 0x0000000000007948 */ /* 0x000fea0003800000 */
[----:B------:R-:W-:-:S04]  /*0b40*/  UIADD3 UR31, UR5, 0x80, URZ ;  /* 0x00000080051f7890 */ /* 0x000fc8000fffe03f */
[----:B------:R-:W-:-:S04]  /*0b50*/  UIADD3 UR30, UP0, UR31, UR32, URZ ;  /* 0x000000201f1e7290 */ /* 0x000fc8000ff1e03f */
[----:B------:R-:W-:Y:S01]  /*0b60*/  ULEA.HI.X.SX32 UR31, UR31, UR33, 0x1, UP0 ;  /* 0x000000211f1f7291 */ /* 0x000fe200080f0e3f */
[----:B------:R-:W-:Y:S11]  /*0b70*/  @P0 BRA `(.L_x_30) ;  /* 0x0000000000280947 */ /* 0x000ff60003800000 */
[----:B-1-345:R-:W1:Y:S01]  /*0b80*/  S2R R6, SR_LANEID ;  /* 0x0000000000067919 */ /* 0x03ae620000000000 */
[----:B------:R-:W-:Y:S05]  /*0b90*/  WARPSYNC.ALL ;  /* 0x0000000000007948 */ /* 0x000fea0003800000 */
[----:B-1----:R-:W-:-:S05]  /*0ba0*/  IMAD.SHL.U32 R8, R6, 0x4, RZ ;  /* 0x0000000406087824 */ /* 0x002fca00078e00ff */
[----:B------:R-:W1:Y:S01]  /*0bb0*/  LDS R9, [R8+UR20] ;  /* 0x0000001408097984 */ /* 0x000e620008000800 */
[----:B------:R-:W-:-:S05]  /*0bc0*/  IADD3 R6, P1, R8, UR30, RZ ;  /* 0x0000001e08067c10 */ /* 0x000fca000ff3e0ff */
[----:B------:R-:W-:-:S05]  /*0bd0*/  IMAD.X R7, RZ, RZ, UR31, P1 ;  /* 0x0000001fff077e24 */ /* 0x000fca00088e06ff */
[----:B-1----:R1:W3:Y:S01]  /*0be0*/  ATOMG.E.EXCH.STRONG.GPU PT, RZ, [R6], R9 ;  /* 0x0000000906ff73a8 */ /* 0x0022e200041ee100 */
[----:B------:R-:W-:-:S04]  /*0bf0*/  DEPBAR {5,4,3,2,1,0} ;  /* 0x0000003f0000791a */ /* 0x000fc80000000000 */
[----:B------:R1:W-:Y:S01]  /*0c00*/  UTMACCTL.IV [UR30] ;  /* 0x000000001e0079b9 */ /* 0x0003e20008000000 */
[----:B------:R-:W-:Y:S01]  /*0c10*/  NOP ;  /* 0x0000000000007918 */ /* 0x000fe20000000000 */
.L_x_30:
[----:B------:R-:W-:Y:S05]  /*0c20*/  @P0 BRA `(.L_x_31) ;  /* 0x00000000000c0947 */ /* 0x000fea0003800000 */
[----:B------:R0:W-:Y:S01]  /*0c30*/  UTMACMDFLUSH ;  /* 0x00000000000079b7 */ /* 0x0001e20000000000 */
[----:B------:R-:W-:Y:S05]  /*0c40*/  @P0 BRA `(.L_x_31) ;  /* 0x0000000000040947 */ /* 0x000fea0003800000 */
[----:B------:R-:W-:-:S04]  /*0c50*/  DEPBAR.LE SB0, 0x0 ;  /* 0x000080000000791a */ /* 0x000fc80000000000 */
.L_x_31:
[----:B------:R-:W-:Y:S05]  /*0c60*/  WARPSYNC.ALL ;  /* 0x0000000000007948 */ /* 0x000fea0003800000 */
[----:B---3--:R-:W-:Y:S06]  /*0c70*/  BAR.SYNC.DEFER_BLOCKING 0x0 ;  /* 0x0000000000007b1d */ /* 0x008fec0000010000 */
[----:B------:R-:W-:Y:S02]  /*0c80*/  BSSY B3, `(.L_x_32) ;  /* 0x000000b000037945 */ /* 0x000fe40003800000 */
[----:B------:R-:W-:Y:S06]  /*0c90*/  BAR.SYNC.DEFER_BLOCKING 0x0 ;  /* 0x0000000000007b1d */ /* 0x000fec0000010000 */
[----:B------:R3:W-:Y:S01]  /*0ca0*/  @!P0 STS [R4], RZ ;  /* 0x000000ff04008388 */ /* 0x0007e20000000800 */
[----:B------:R-:W-:Y:S01]  /*0cb0*/  NOP ;  /* 0x0000000000007918 */ /* 0x000fe20000000000 */
[----:B------:R-:W-:Y:S05]  /*0cc0*/  @P2 BRA `(.L_x_33) ;  /* 0x0000000000182947 */ /* 0x000fea0003800000 */
[----:B--23--:R-:W2:Y:S01]  /*0cd0*/  LDS R4, [UR20+0x8] ;  /* 0x00000814ff047984 */ /* 0x00cea20008000800 */
[----:B-1----:R-:W1:Y:S01]  /*0ce0*/  LDC.64 R8, c[0x0][0x220] ;  /* 0x00008800ff087b82 */ /* 0x002e620000000a00 */
[----:B----4-:R-:W-:Y:S02]  /*0cf0*/  IMAD.MOV.U32 R7, RZ, RZ, 0x70 ;  /* 0x00000070ff077424 */ /* 0x010fe400078e00ff */
[----:B-1----:R1:W-:Y:S03]  /*0d00*/  STS.64 [UR20], R8 ;  /* 0x00000008ff007988 */ /* 0x0023e60008000a14 */
[----:B--2---:R-:W-:-:S05]  /*0d10*/  LOP3.LUT R4, R4, 0x10, R7, 0xd8, !PT ;  /* 0x0000001004047812 */ /* 0x004fca00078ed807 */
[----:B------:R1:W-:Y:S02]  /*0d20*/  STS [UR20+0x8], R4 ;  /* 0x00000804ff007988 */ /* 0x0003e40008000814 */
.L_x_33:
[----:B-1----:R-:W-:Y:S05]  /*0d30*/  BSYNC B3 ;  /* 0x0000000000037941 */ /* 0x002fea0003800000 */
.L_x_32:
[----:B------:R-:W-:Y:S04]  /*0d40*/  BSSY B3, `(.L_x_34) ;  /* 0x0000033000037945 */ /* 0x000fe80003800000 */
[----:B------:R-:W-:Y:S04]  /*0d50*/  BSSY B4, `(.L_x_35) ;  /* 0x000002e000047945 */ /* 0x000fe80003800000 */
[----:B------:R-:W-:Y:S05]  /*0d60*/  @P2 BRA `(.L_x_36) ;  /* 0x0000000000242947 */ /* 0x000fea0003800000 */
[----:B--23--:R-:W1:Y:S01]  /*0d70*/  LDS R4, [UR20+0x34] ;  /* 0x00003414ff047984 */ /* 0x00ce620008000800 */
[----:B----4-:R-:W-:-:S05]  /*0d80*/  IMAD.MOV.U32 R7, RZ, RZ, 0x3f000000 ;  /* 0x3f000000ff077424 */ /* 0x010fca00078e00ff */
[----:B-1----:R-:W-:-:S05]  /*0d90*/  LOP3.LUT R4, R4, 0xff000000, R7, 0xb8, !PT ;  /* 0xff00000004047812 */ /* 0x002fca00078eb807 */
[----:B------:R1:W-:Y:S01]  /*0da0*/  STS [UR20+0x34], R4 ;  /* 0x00003404ff007988 */ /* 0x0003e20008000814 */
[----:B------:R-:W-:Y:S05]  /*0db0*/  @P2 BRA `(.L_x_37) ;  /* 0x0000000000182947 */ /* 0x000fea0003800000 */
[----:B-1----:R-:W1:Y:S01]  /*0dc0*/  LDS R4, [UR20+0x38] ;  /* 0x00003814ff047984 */ /* 0x002e620008000800 */
[----:B------:R-:W-:-:S05]  /*0dd0*/  IMAD.MOV.U32 R7, RZ, RZ, 0xff ;  /* 0x000000ffff077424 */ /* 0x000fca00078e00ff */
[----:B-1----:R-:W-:-:S05]  /*0de0*/  LOP3.LUT R4, R4, 0xff, R7, 0xb8, !PT ;  /* 0x000000ff04047812 */ /* 0x002fca00078eb807 */
[----:B------:R1:W-:Y:S02]  /*0df0*/  STS [UR20+0x38], R4 ;  /* 0x00003804ff007988 */ /* 0x0003e40008000814 */
.L_x_36:
[----:B------:R-:W-:Y:S05]  /*0e00*/  @P2 BRA `(.L_x_38) ;  /* 0x00000000000c2947 */ /* 0x000fea0003800000 */
[----:B------:R1:W-:Y:S02]  /*0e10*/  STS [UR20+0x20], R5 ;  /* 0x00002005ff007988 */ /* 0x0003e40008000814 */
.L_x_37:
[----:B------:R-:W-:Y:S05]  /*0e20*/  @P2 BRA `(.L_x_39) ;  /* 0x0000000000242947 */ /* 0x000fea0003800000 */
[----:B------:R1:W-:Y:S02]  /*0e30*/  STS [UR20+0x24], R3 ;  /* 0x00002403ff007988 */ /* 0x0003e40008000814 */
.L_x_38:
[----:B------:R-:W-:Y:S05]  /*0e40*/  @P2 BRA `(.L_x_40) ;  /* 0x00000000002c2947 */ /* 0x000fea0003800000 */
[----:B-1----:R-:W1:Y:S01]  /*0e50*/  LDS R3, [UR20+0x1c] ;  /* 0x00001c14ff037984 */ /* 0x002e620008000800 */
[----:B--234-:R-:W5:Y:S02]  /*0e60*/  LDC.64 R4, c[0x0][0x248] ;  /* 0x00009200ff047b82 */ /* 0x01cf640000000a00 */
[--C-:B-----5:R-:W-:Y:S02]  /*0e70*/  SHF.R.U32.HI R6, RZ, 0x4, R5.reuse ;  /* 0x00000004ff067819 */ /* 0x120fe40000011605 */
[----:B------:R-:W-:-:S05]  /*0e80*/  SHF.R.U64 R4, R4, 0x4, R5 ;  /* 0x0000000404047819 */ /* 0x000fca0000001205 */
[----:B------:R2:W-:Y:S01]  /*0e90*/  STS [UR20+0xc], R4 ;  /* 0x00000c04ff007988 */ /* 0x0005e20008000814 */
[----:B-1----:R-:W-:-:S05]  /*0ea0*/  LOP3.LUT R3, R3, 0xf, R6, 0xb8, !PT ;  /* 0x0000000f03037812 */ /* 0x002fca00078eb806 */
[----:B------:R2:W-:Y:S02]  /*0eb0*/  STS [UR20+0x1c], R3 ;  /* 0x00001c03ff007988 */ /* 0x0005e40008000814 */
.L_x_39:
[----:B------:R-:W-:Y:S05]  /*0ec0*/  @P2 BRA `(.L_x_41) ;  /* 0x00000000001c2947 */ /* 0x000fea0003800000 */
[----:B--2---:R-:W2:Y:S02]  /*0ed0*/  LDS R3, [UR20+0x34] ;  /* 0x00003414ff037984 */ /* 0x004ea40008000800 */
[----:B--2---:R-:W-:-:S05]  /*0ee0*/  LOP3.LUT R3, R3, 0x7, RZ, 0xb8, !PT ;  /* 0x0000000703037812 */ /* 0x004fca00078eb8ff */
[----:B------:R2:W-:Y:S02]  /*0ef0*/  STS [UR20+0x34], R3 ;  /* 0x00003403ff007988 */ /* 0x0005e40008000814 */
.L_x_40:
[----:B------:R-:W-:Y:S05]  /*0f00*/  @P2 BRA `(.L_x_42) ;  /* 0x00000000001c2947 */ /* 0x000fea0003800000 */
[----:B-12---:R-:W1:Y:S02]  /*0f10*/  LDS R3, [UR20+0x34] ;  /* 0x00003414ff037984 */ /* 0x006e640008000800 */
[----:B-1----:R-:W-:-:S05]  /*0f20*/  LOP3.LUT R3, R3, 0x38, RZ, 0xb8, !PT ;  /* 0x0000003803037812 */ /* 0x002fca00078eb8ff */
[----:B------:R1:W-:Y:S02]  /*0f30*/  STS [UR20+0x34], R3 ;  /* 0x00003403ff007988 */ /* 0x0003e40008000814 */
.L_x_41:
[----:B------:R-:W-:Y:S05]  /*0f40*/  @P2 BRA `(.L_x_43) ;  /* 0x00000000001c2947 */ /* 0x000fea0003800000 */
[----:B-12---:R-:W1:Y:S02]  /*0f50*/  LDS R3, [UR20+0x8] ;  /* 0x00000814ff037984 */ /* 0x006e640008000800 */
[----:B-1----:R-:W-:-:S05]  /*0f60*/  LOP3.LUT R3, R3, 0x780, RZ, 0xb8, !PT ;  /* 0x0000078003037812 */ /* 0x002fca00078eb8ff */
[----:B------:R1:W-:Y:S02]  /*0f70*/  STS [UR20+0x8], R3 ;  /* 0x00000803ff007988 */ /* 0x0003e40008000814 */
.L_x_42:
[----:B------:R-:W-:Y:S05]  /*0f80*/  @P2 BRA `(.L_x_44) ;  /* 0x0000000000282947 */ /* 0x000fea0003800000 */
[----:B-12---:R-:W1:Y:S02]  /*0f90*/  LDS R3, [UR20+0x8] ;  /* 0x00000814ff037984 */ /* 0x006e640008000800 */
[----:B-1----:R-:W-:-:S05]  /*0fa0*/  LOP3.LUT R3, R3, 0x1800, RZ, 0xb8, !PT ;  /* 0x0000180003037812 */ /* 0x002fca00078eb8ff */
[----:B------:R1:W-:Y:S02]  /*0fb0*/  STS [UR20+0x8], R3 ;  /* 0x00000803ff007988 */ /* 0x0003e40008000814 */
.L_x_43:
[----:B------:R-:W-:Y:S05]  /*0fc0*/  @P2 BREAK B4 ;  /* 0x0000000000042942 */ /* 0x000fea0003800000 */
[----:B------:R-:W-:Y:S05]  /*0fd0*/  @P2 BRA `(.L_x_45) ;  /* 0x0000000000242947 */ /* 0x000fea0003800000 */
[----:B-12---:R-:W1:Y:S01]  /*0fe0*/  LDS R3, [UR20+0x8] ;  /* 0x00000814ff037984 */ /* 0x006e620008000800 */
[----:B---3--:R-:W-:-:S05]  /*0ff0*/  IMAD.MOV.U32 R4, RZ, RZ, 0x6000 ;  /* 0x00006000ff047424 */ /* 0x008fca00078e00ff */
[----:B-1----:R-:W-:-:S04]  /*1000*/  LOP3.LUT R3, R3, 0x4000, R4, 0xd8, !PT ;  /* 0x0000400003037812 */ /* 0x002fc800078ed804 */
[----:B------:R-:W-:-:S05]  /*1010*/  LOP3.LUT R3, R3, 0x400000, RZ, 0xb8, !PT ;  /* 0x0040000003037812 */ /* 0x000fca00078eb8ff */
[----:B------:R1:W-:Y:S02]  /*1020*/  STS [UR20+0x8], R3 ;  /* 0x00000803ff007988 */ /* 0x0003e40008000814 */
.L_x_44:
[----:B------:R-:W-:Y:S05]  /*1030*/  BSYNC B4 ;  /* 0x0000000000047941 */ /* 0x000fea0003800000 */
.L_x_35:
[----:B-12---:R-:W1:Y:S02]  /*1040*/  @!P2 LDS R3, [UR20+0x8] ;  /* 0x00000814ff03a984 */ /* 0x006e640008000800 */
[----:B-1----:R-:W-:-:S05]  /*1050*/  @!P2 LOP3.LUT R3, R3, 0x8000, RZ, 0xb8, !PT ;  /* 0x000080000303a812 */ /* 0x002fca00078eb8ff */
[----:B------:R1:W-:Y:S02]  /*1060*/  @!P2 STS [UR20+0x8], R3 ;  /* 0x00000803ff00a988 */ /* 0x0003e40008000814 */
.L_x_45:
[----:B------:R-:W-:Y:S05]  /*1070*/  BSYNC B3 ;  /* 0x0000000000037941 */ /* 0x000fea0003800000 */
.L_x_34:
[----:B------:R-:W-:Y:S05]  /*1080*/  WARPSYNC.ALL ;  /* 0x0000000000007948 */ /* 0x000fea0003800000 */
[----:B------:R-:W-:Y:S01]  /*1090*/  UIADD3 UR5, UR5, 0x100, URZ ;  /* 0x0000010005057890 */ /* 0x000fe2000fffe03f */
[----:B------:R-:W-:Y:S02]  /*10a0*/  ISETP.GE.AND P1, PT, R11, 0x1, PT ;  /* 0x000000010b00780c */ /* 0x000fe40003f26270 */
[----:B------:R-:W-:Y:S02]  /*10b0*/  CS2R R56, SRZ ;  /* 0x0000000000387805 */ /* 0x000fe4000001ff00 */
[----:B------:R-:W-:Y:S01]  /*10c0*/  CS2R R58, SRZ ;  /* 0x00000000003a7805 */ /* 0x000fe2000001ff00 */
[----:B------:R-:W-:Y:S01]  /*10d0*/  UIADD3 UR32, UP0, UR5, UR32, URZ ;  /* 0x0000002005207290 */ /* 0x000fe2000ff1e03f */
[----:B------:R-:W-:-:S02]  /*10e0*/  CS2R R60, SRZ ;  /* 0x00000000003c7805 */ /* 0x000fc4000001ff00 */
[----:B------:R-:W-:Y:S02]  /*10f0*/  CS2R R62, SRZ ;  /* 0x00000000003e7805 */ /* 0x000fe4000001ff00 */
[----:B------:R-:W-:Y:S01]  /*1100*/  CS2R R64, SRZ ;  /* 0x0000000000407805 */ /* 0x000fe2000001ff00 */
[----:B------:R-:W-:Y:S01]  /*1110*/  ULEA.HI.X.SX32 UR33, UR5, UR33, 0x1, UP0 ;  /* 0x0000002105217291 */ /* 0x000fe200080f0e3f */
[----:B------:R-:W-:Y:S02]  /*1120*/  CS2R R66, SRZ ;  /* 0x0000000000427805 */ /* 0x000fe4000001ff00 */
[----:B------:R-:W-:Y:S02]  /*1130*/  CS2R R68, SRZ ;  /* 0x0000000000447805 */ /* 0x000fe4000001ff00 */
[----:B------:R-:W-:Y:S02]  /*1140*/  CS2R R70, SRZ ;  /* 0x0000000000467805 */ /* 0x000fe4000001ff00 */
[----:B------:R-:W-:-:S02]  /*1150*/  CS2R R72, SRZ ;  /* 0x0000000000487805 */ /* 0x000fc4000001ff00 */
[----:B------:R-:W-:Y:S02]  /*1160*/  CS2R R74, SRZ ;  /* 0x00000000004a7805 */ /* 0x000fe4000001ff00 */
[----:B------:R-:W-:Y:S02]  /*1170*/  CS2R R76, SRZ ;  /* 0x00000000004c7805 */ /* 0x000fe4000001ff00 */
[----:B------:R-:W-:Y:S02]  /*1180*/  CS2R R78, SRZ ;  /* 0x00000000004e7805 */ /* 0x000fe4000001ff00 */
[----:B------:R-:W-:Y:S02]  /*1190*/  CS2R R80, SRZ ;  /* 0x0000000000507805 */ /* 0x000fe4000001ff00 */
[----:B------:R-:W-:Y:S02]  /*11a0*/  CS2R R82, SRZ ;  /* 0x0000000000527805 */ /* 0x000fe4000001ff00 */
[----:B------:R-:W-:-:S02]  /*11b0*/  CS2R R84, SRZ ;  /* 0x0000000000547805 */ /* 0x000fc4000001ff00 */
[----:B------:R-:W-:Y:S02]  /*11c0*/  CS2R R86, SRZ ;  /* 0x0000000000567805 */ /* 0x000fe4000001ff00 */
[----:B------:R-:W-:Y:S02]  /*11d0*/  CS2R R24, SRZ ;  /* 0x0000000000187805 */ /* 0x000fe4000001ff00 */
[----:B------:R-:W-:Y:S02]  /*11e0*/  CS2R R26, SRZ ;  /* 0x00000000001a7805 */ /* 0x000fe4000001ff00 */
[----:B------:R-:W-:Y:S01]  /*11f0*/  CS2R R28, SRZ ;  /* 0x00000000001c7805 */ /* 0x000fe2000001ff00 */
[----:B------:R-:W-:Y:S01]  /*1200*/  IMAD.MOV.U32 R30, RZ, RZ, RZ ;  /* 0x000000ffff1e7224 */ /* 0x000fe200078e00ff */
[----:B------:R-:W-:Y:S06]  /*1210*/  @P0 BRA `(.L_x_46) ;  /* 0x0000000000280947 */ /* 0x000fec0003800000 */
[----:B-12---:R-:W4:Y:S01]  /*1220*/  S2R R3, SR_LANEID ;  /* 0x0000000000037919 */ /* 0x006f220000000000 */
[----:B------:R-:W-:Y:S05]  /*1230*/  WARPSYNC.ALL ;  /* 0x0000000000007948 */ /* 0x000fea0003800000 */
[----:B----45:R-:W-:-:S05]  /*1240*/  IMAD.SHL.U32 R6, R3, 0x4, RZ ;  /* 0x0000000403067824 */ /* 0x030fca00078e00ff */
[----:B------:R-:W1:Y:S01]  /*1250*/  LDS R3, [R6+UR20] ;  /* 0x0000001406037984 */ /* 0x000e620008000800 */
[----:B---3--:R-:W-:-:S05]  /*1260*/  IADD3 R4, P3, R6, UR32, RZ ;  /* 0x0000002006047c10 */ /* 0x008fca000ff7e0ff */
[----:B------:R-:W-:-:S05]  /*1270*/  IMAD.X R5, RZ, RZ, UR33, P3 ;  /* 0x00000021ff057e24 */ /* 0x000fca00098e06ff */
[----:B-1----:R1:W2:Y:S01]  /*1280*/  ATOMG.E.EXCH.STRONG.GPU PT, RZ, [R4], R3 ;  /* 0x0000000304ff73a8 */ /* 0x0022a200041ee100 */
[----:B------:R-:W-:-:S04]  /*1290*/  DEPBAR {5,4,3,2,1,0} ;  /* 0x0000003f0000791a */ /* 0x000fc80000000000 */
[----:B------:R1:W-:Y:S01]  /*12a0*/  UTMACCTL.IV [UR32] ;  /* 0x00000000200079b9 */ /* 0x0003e20008000000 */
[----:B------:R-:W-:Y:S01]  /*12b0*/  NOP ;  /* 0x0000000000007918 */ /* 0x000fe20000000000 */
.L_x_46:
[----:B------:R-:W-:Y:S05]  /*12c0*/  @P0 BRA `(.L_x_47) ;  /* 0x00000000000c0947 */ /* 0x000fea0003800000 */
[----:B------:R0:W-:Y:S01]  /*12d0*/  UTMACMDFLUSH ;  /* 0x00000000000079b7 */ /* 0x0001e20000000000 */
[----:B------:R-:W-:Y:S05]  /*12e0*/  @P0 BRA `(.L_x_47) ;  /* 0x0000000000040947 */ /* 0x000fea0003800000 */
[----:B------:R-:W-:-:S04]  /*12f0*/  DEPBAR.LE SB0, 0x0 ;  /* 0x000080000000791a */ /* 0x000fc80000000000 */
.L_x_47:
[----:B------:R-:W-:Y:S05]  /*1300*/  WARPSYNC.ALL ;  /* 0x0000000000007948 */ /* 0x000fea0003800000 */
[----:B--2---:R-:W-:Y:S01]  /*1310*/  BAR.SYNC.DEFER_BLOCKING 0x0 ;  /* 0x0000000000007b1d */ /* 0x004fe20000010000 */
[----:B------:R-:W-:Y:S01]  /*1320*/  USHF.L.U32 UR11, UR23, 0x8, URZ ;  /* 0x00000008170b7899 */ /* 0x000fe2000800063f */
[----:B------:R-:W-:Y:S01]  /*1330*/  IMAD.MOV.U32 R31, RZ, RZ, RZ ;  /* 0x000000ffff1f7224 */ /* 0x000fe200078e00ff */
[----:B------:R-:W-:Y:S01]  /*1340*/  USHF.L.U32 UR15, UR34, 0x6, URZ ;  /* 0x00000006220f7899 */ /* 0x000fe2000800063f */
[----:B------:R-:W-:Y:S02]  /*1350*/  CS2R R32, SRZ ;  /* 0x0000000000207805 */ /* 0x000fe4000001ff00 */
[----:B------:R-:W-:Y:S01]  /*1360*/  CS2R R34, SRZ ;  /* 0x0000000000227805 */ /* 0x000fe2000001ff00 */
[----:B------:R-:W-:Y:S01]  /*1370*/  VOTEU.ALL UP0, P2 ;  /* 0x00000000003f7886 */ /* 0x000fe20001000000 */
[----:B------:R-:W-:Y:S01]  /*1380*/  UMOV UR6, 0x1 ;  /* 0x0000000100067882 */ /* 0x000fe20000000000 */
[----:B------:R-:W-:Y:S01]  /*1390*/  VOTEU.ALL UP1, P2 ;  /* 0x00000000003f7886 */ /* 0x000fe20001020000 */
[----:B------:R-:W-:-:S02]  /*13a0*/  CS2R R36, SRZ ;  /* 0x0000000000247805 */ /* 0x000fc4000001ff00 */
[----:B------:R-:W-:Y:S01]  /*13b0*/  CS2R R38, SRZ ;  /* 0x0000000000267805 */ /* 0x000fe2000001ff00 */
[----:B------:R-:W-:-:S04]  /*13c0*/  @!UP0 UIADD3 UR8, -UR6, 0x100000, URZ ;  /* 0x0010000006088890 */ /* 0x000fc8000fffe13f */
[----:B------:R-:W-:Y:S02]  /*13d0*/  @!UP0 USHF.L.U32 UR9, UR8, 0xb, URZ ;  /* 0x0000000b08098899 */ /* 0x000fe4000800063f */
[----:B------:R-:W-:Y:S01]  /*13e0*/  @!UP0 USHF.L.U32 UR8, UR8, 0x1, URZ ;  /* 0x0000000108088899 */ /* 0x000fe2000800063f */
[----:B------:R-:W-:Y:S01]  /*13f0*/  CS2R R40, SRZ ;  /* 0x0000000000287805 */ /* 0x000fe2000001ff00 */
[----:B------:R-:W-:-:S04]  /*1400*/  @!UP0 UIADD3 UR6, -UR6, 0x100000, URZ ;  /* 0x0010000006068890 */ /* 0x000fc8000fffe13f */
[----:B------:R-:W-:Y:S02]  /*1410*/  @!UP0 USHF.L.U32 UR7, UR6, 0xb, URZ ;  /* 0x0000000b06078899 */ /* 0x000fe4000800063f */
[----:B------:R-:W-:Y:S01]  /*1420*/  @!UP0 USHF.L.U32 UR6, UR6, 0x1, URZ ;  /* 0x0000000106068899 */ /* 0x000fe2000800063f */
[----:B------:R-:W-:Y:S01]  /*1430*/  CS2R R42, SRZ ;  /* 0x00000000002a7805 */ /* 0x000fe2000001ff00 */
[----:B------:R-:W-:Y:S01]  /*1440*/  VOTEU.ALL UP0, P2 ;  /* 0x00000000003f7886 */ /* 0x000fe20001000000 */
[----:B------:R-:W-:Y:S02]  /*1450*/  CS2R R44, SRZ ;  /* 0x00000000002c7805 */ /* 0x000fe4000001ff00 */
[----:B------:R-:W-:Y:S02]  /*1460*/  CS2R R46, SRZ ;  /* 0x00000000002e7805 */ /* 0x000fe4000001ff00 */
[----:B------:R-:W-:Y:S02]  /*1470*/  CS2R R48, SRZ ;  /* 0x0000000000307805 */ /* 0x000fe4000001ff00 */
[----:B------:R-:W-:-:S02]  /*1480*/  CS2R R50, SRZ ;  /* 0x0000000000327805 */ /* 0x000fc4000001ff00 */
[----:B------:R-:W-:Y:S02]  /*1490*/  CS2R R52, SRZ ;  /* 0x0000000000347805 */ /* 0x000fe4000001ff00 */
[----:B------:R-:W-:Y:S01]  /*14a0*/  CS2R R54, SRZ ;  /* 0x0000000000367805 */ /* 0x000fe2000001ff00 */
[----:B------:R-:W2:Y:S02]  /*14b0*/  FENCE.VIEW.ASYNC.S ;  /* 0x00000000000073c6 */ /* 0x000ea40000000000 */
[----:B--2---:R2:W4:Y:S02]  /*14c0*/  @!UP0 SYNCS.EXCH.64 URZ, [UR20+0xa000], UR8 ;  /* 0x00a00008143f85b2 */ /* 0x0045240008000100 */
[----:B----4-:R-:W-:Y:S06]  /*14d0*/  BAR.SYNC.DEFER_BLOCKING 0x0 ;  /* 0x0000000000007b1d */ /* 0x010fec0000010000 */
[----:B------:R2:W4:Y:S01]  /*14e0*/  @!UP1 SYNCS.EXCH.64 URZ, [UR20+0xa008], UR6 ;  /* 0x00a00806143f95b2 */ /* 0x0005220008000100 */
[----:B------:R-:W-:Y:S05]  /*14f0*/  @!P1 BRA `(.L_x_48) ;  /* 0x0000000400989947 */ /* 0x000fea0003800000 */
[----:B-1----:R-:W-:Y:S02]  /*1500*/  SHF.R.U32.HI R3, RZ, 0x5, R0 ;  /* 0x00000005ff037819 */ /* 0x002fe40000011600 */
[----:B------:R-:W-:Y:S02]  /*1510*/  CS2R R56, SRZ ;  /* 0x0000000000387805 */ /* 0x000fe4000001ff00 */
[----:B------:R-:W-:Y:S02]  /*1520*/  CS2R R58, SRZ ;  /* 0x00000000003a7805 */ /* 0x000fe4000001ff00 */
[----:B------:R-:W-:Y:S02]  /*1530*/  CS2R R60, SRZ ;  /* 0x00000000003c7805 */ /* 0x000fe4000001ff00 */
[----:B------:R-:W-:Y:S02]  /*1540*/  R2UR UR21, R3 ;  /* 0x00000000031572ca */ /* 0x000fe400000e0000 */
        /* <DEDUP_REMOVED lines=29> */
[----:B------:R-:W-:Y:S01]  /*1720*/  UMOV UR5, URZ ;  /* 0x0000003f00057c82 */ /* 0x000fe20008000000 */
[----:B------:R-:W-:-:S05]  /*1730*/  UMOV UR10, URZ ;  /* 0x0000003f000a7c82 */ /* 0x000fca0008000000 */
.L_x_50:
[----:B----4-:R-:W-:Y:S01]  /*1740*/  BAR.SYNC.DEFER_BLOCKING 0x0 ;  /* 0x0000000000007b1d */ /* 0x010fe20000010000 */
[----:B------:R-:W-:Y:S01]  /*1750*/  ULEA UR18, UR5, UR20, 0x3 ;  /* 0x0000001405127291 */ /* 0x000fe2000f8e183f */
[----:B------:R-:W-:Y:S01]  /*1760*/  @!P2 IMAD.MOV.U32 R3, RZ, RZ, 0x5000 ;  /* 0x00005000ff03a424 */ /* 0x000fe200078e00ff */
[----:B------:R-:W-:Y:S01]  /*1770*/  ELECT P0, URZ, PT ;  /* 0x00000000003f782f */ /* 0x000fe20003800000 */
[----:B--2---:R-:W-:-:S03]  /*1780*/  ULEA UR8, UR5, UR20, 0xe ;  /* 0x0000001405087291 */ /* 0x004fc6000f8e703f */
[----:B------:R-:W-:Y:S02]  /*1790*/  ISETP.LT.U32.AND P0, PT, R2, 0x20, P0 ;  /* 0x000000200200780c */ /* 0x000fe40000701070 */
[----:B------:R-:W-:Y:S01]  /*17a0*/  ELECT P1, URZ, PT ;  /* 0x00000000003f782f */ /* 0x000fe20003820000 */
[----:B------:R-:W-:-:S03]  /*17b0*/  ULEA UR12, UR5, UR20, 0xc ;  /* 0x00000014050c7291 */ /* 0x000fc6000f8e603f */
[----:B------:R-:W-:Y:S01]  /*17c0*/  ISETP.LT.U32.AND P1, PT, R2, 0x20, P1 ;  /* 0x000000200200780c */ /* 0x000fe20000f21070 */
[----:B------:R-:W-:Y:S01]  /*17d0*/  UMOV UR14, UR10 ;  /* 0x0000000a000e7c82 */ /* 0x000fe20008000000 */
[----:B------:R-:W-:-:S05]  /*17e0*/  UIADD3 UR12, UR12, 0x8000, URZ ;  /* 0x000080000c0c7890 */ /* 0x000fca000fffe03f */
[----:B------:R-:W-:Y:S01]  /*17f0*/  VOTEU.ANY UP0, P0 ;  /* 0x00000000003f7886 */ /* 0x000fe20000000100 */
[----:B------:R-:W-:Y:S01]  /*1800*/  VOTEU.ANY UP2, P0 ;  /* 0x00000000003f7886 */ /* 0x000fe20000040100 */
[----:B------:R1:W-:Y:S01]  /*1810*/  @!P2 SYNCS.ARRIVE.TRANS64 RZ, [UR18+0xa000], R3 ;  /* 0x00a00003ffffa9a7 */ /* 0x0003e20008000012 */
[----:B------:R2:W-:Y:S06]  /*1820*/  MEMBAR.ALL.CTA ;  /* 0x0000000000007992 */ /* 0x0005ec0000008000 */
[----:B--2---:R-:W2:Y:S01]  /*1830*/  FENCE.VIEW.ASYNC.S ;  /* 0x00000000000073c6 */ /* 0x004ea20000000000 */
[----:B------:R-:W-:Y:S01]  /*1840*/  @UP0 UIADD3 UR9, UR18, 0xa000, URZ ;  /* 0x0000a00012090890 */ /* 0x000fe2000fffe03f */
[----:B------:R-:W-:Y:S01]  /*1850*/  @UP0 UMOV UR6, UR28 ;  /* 0x0000001c00060c82 */ /* 0x000fe20008000000 */
[----:B------:R-:W-:Y:S01]  /*1860*/  @UP0 UMOV UR7, UR29 ;  /* 0x0000001d00070c82 */ /* 0x000fe20008000000 */
[----:B--2---:R-:W-:Y:S01]  /*1870*/  VOTEU.ANY UP1, P1 ;  /* 0x00000000003f7886 */ /* 0x004fe20000820100 */
[----:B------:R-:W-:Y:S01]  /*1880*/  VOTEU.ANY UP3, P1 ;  /* 0x00000000003f7886 */ /* 0x000fe20000860100 */
[----:B-1----:R-:W-:-:S03]  /*1890*/  IMAD.U32 R3, RZ, RZ, UR4 ;  /* 0x00000004ff037e24 */ /* 0x002fc6000f8e00ff */
[----:B------:R-:W-:Y:S01]  /*18a0*/  @UP1 UIADD3 UR13, UR18, 0xa000, URZ ;  /* 0x0000a000120d1890 */ /* 0x000fe2000fffe03f */
[----:B------:R-:W-:Y:S01]  /*18b0*/  @UP1 UMOV UR16, UR30 ;  /* 0x0000001e00101c82 */ /* 0x000fe20008000000 */
[----:B------:R-:W-:Y:S01]  /*18c0*/  @UP1 UMOV UR17, UR31 ;  /* 0x0000001f00111c82 */ /* 0x000fe20008000000 */
[----:B------:R-:W-:Y:S01]  /*18d0*/  SHF.L.U32 R3, R3, 0x1f, RZ ;  /* 0x0000001f03037819 */ /* 0x000fe200000006ff */
[----:B------:R-:W-:Y:S06]  /*18e0*/  BAR.SYNC.DEFER_BLOCKING 0x0 ;  /* 0x0000000000007b1d */ /* 0x000fec0000010000 */
[----:B------:R1:W-:Y:S02]  /*18f0*/  @UP2 UTMALDG.2D [UR8], [UR6] ;  /* 0x00000008060025b4 */ /* 0x0003e40008008000 */
[----:B------:R-:W-:Y:S06]  /*1900*/  BAR.SYNC.DEFER_BLOCKING 0x0 ;  /* 0x0000000000007b1d */ /* 0x000fec0000010000 */
[----:B------:R1:W-:Y:S02]  /*1910*/  @UP3 UTMALDG.2D [UR12], [UR16] ;  /* 0x0000000c100035b4 */ /* 0x0003e40008008000 */
[----:B------:R-:W-:Y:S06]  /*1920*/  BAR.SYNC.DEFER_BLOCKING 0x0 ;  /* 0x0000000000007b1d */ /* 0x000fec0000010000 */
[----:B------:R-:W2:Y:S02]  /*1930*/  SYNCS.PHASECHK.TRANS64.TRYWAIT P0, [UR18+0xa000], R3 ;  /* 0x00a00003ff0075a7 */ /* 0x000ea40008000152 */
[----:B-12---:R-:W-:Y:S05]  /*1940*/  @!P0 BRA `(.L_x_49) ;  /* 0x0000000400fc8947 */ /* 0x006fea0003800000 */
.L_x_51:
[----:B------:R-:W-:Y:S01]  /*1950*/  USHF.L.U32 UR6, UR21, 0x6, URZ ;  /* 0x0000000615067899 */ /* 0x000fe2000800063f */
[----:B------:R-:W-:Y:S02]  /*1960*/  WARPGROUP.DEPBAR.LE gsb0, 0x0 ;  /* 0x00008000000079c5 */ /* 0x000fe40000010000 */
[----:B------:R-:W-:Y:S01]  /*1970*/  USHF.R.U32.HI UR7, URZ, 0x4, UR12 ;  /* 0x000000043f077899 */ /* 0x000fe2000801160c */
[----:B------:R-:W-:Y:S01]  /*1980*/  WARPGROUP.ARRIVE ;  /* 0x00000000000079c5 */ /* 0x000fe20000000000 */
[----:B------:R-:W-:Y:S01]  /*1990*/  ULOP3.LUT UR6, UR6, 0x100, URZ, 0xc0, !UPT ;  /* 0x0000010006067892 */ /* 0x000fe2000f8ec03f */
[----:B------:R-:W1:Y:S01]  /*19a0*/  LDC R3, c[0x0][0x230] ;  /* 0x00008c00ff037b82 */ /* 0x000e620000000800 */
[----:B------:R-:W-:Y:S01]  /*19b0*/  UMOV UR19, 0x80000020 ;  /* 0x8000002000137882 */ /* 0x000fe20000000000 */
[----:B------:R-:W-:Y:S01]  /*19c0*/  UMOV UR17, 0x80000020 ;  /* 0x8000002000117882 */ /* 0x000fe20000000000 */
[----:B------:R-:W-:Y:S02]  /*19d0*/  ULEA.HI UR8, UR8, UR6, URZ, 0x1c ;  /* 0x0000000608087291 */ /* 0x000fe4000f8fe03f */
[----:B------:R-:W-:-:S02]  /*19e0*/  USGXT.U32 UR6, UR7, 0xe ;  /* 0x0000000e0706789a */ /* 0x000fc40008000000 */
[----:B------:R-:W-:Y:S01]  /*19f0*/  ULOP3.LUT UR16, UR8, 0x3fff, URZ, 0xc0, !UPT ;  /* 0x00003fff08107892 */ /* 0x000fe2000f8ec03f */
[----:B------:R-:W-:Y:S01]  /*1a00*/  UMOV UR7, URZ ;  /* 0x0000003f00077c82 */ /* 0x000fe20008000000 */
[----:B------:R-:W-:Y:S02]  /*1a10*/  UMOV UR26, 0xfffffffe ;  /* 0xfffffffe001a7882 */ /* 0x000fe40000000000 */
[----:B------:R-:W-:Y:S01]  /*1a20*/  UIADD3 UR24, UP0, UR16, 0x2, URZ ;  /* 0x0000000210187890 */ /* 0x000fe2000ff1e03f */
[----:B------:R-:W-:Y:S01]  /*1a30*/  UMOV UR18, UR6 ;  /* 0x0000000600127c82 */ /* 0x000fe20008000000 */
[----:B------:R-:W-:Y:S02]  /*1a40*/  UMOV UR27, 0x7fffffdf ;  /* 0x7fffffdf001b7882 */ /* 0x000fe40000000000 */
[----:B------:R-:W-:Y:S01]  /*1a50*/  UIADD3.X UR25, UR7, -0x7fffffe0, URZ, UP0, !UPT ;  /* 0x8000002007197890 */ /* 0x000fe200087fe43f */
[----:B------:R-:W-:Y:S01]  /*1a60*/  QGMMA.64x64x32.F32.E4M3.E4M3 R56, gdesc[UR16], R56 ;  /* 0x00e00000103879f3 */ /* 0x000fe20008700838 */
[----:B------:R-:W-:Y:S01]  /*1a70*/  UIADD3 UR10, UR10, 0x40, URZ ;  /* 0x000000400a0a7890 */ /* 0x000fe2000fffe03f */
[----:B------:R-:W-:Y:S01]  /*1a80*/  UMOV UR7, URZ ;  /* 0x0000003f00077c82 */ /* 0x000fe20008000000 */
[----:B------:R-:W-:-:S02]  /*1a90*/  UIADD3.64 UR16, UR24, 0x1fe, URZ ;  /* 0x000001fe18107897 */ /* 0x000fc4000fffe03f */
[----:B------:R-:W-:Y:S02]  /*1aa0*/  UIADD3.64 UR26, UR6, -UR26, URZ ;  /* 0x8000001a061a7297 */ /* 0x000fe4000fffe03f */
[----:B------:R-:W-:Y:S01]  /*1ab0*/  UIADD3 UR5, UR5, 0x1, URZ ;  /* 0x0000000105057890 */ /* 0x000fe2000fffe03f */
[----:B-1----:R-:W-:-:S03]  /*1ac0*/  ISETP.LE.AND P0, PT, R3, UR10, PT ;  /* 0x0000000a03007c0c */ /* 0x002fc6000bf03270 */
[----:B------:R-:W-:-:S04]  /*1ad0*/  UISETP.NE.U32.AND UP0, UPT, UR5, 0x2, UPT ;  /* 0x000000020500788c */ /* 0x000fc8000bf05070 */
[----:B------:R-:W-:Y:S02]  /*1ae0*/  USEL UR6, URZ, 0x1, UP0 ;  /* 0x000000013f067887 */ /* 0x000fe40008000000 */
[----:B------:R-:W-:Y:S02]  /*1af0*/  USEL UR5, UR5, URZ, UP0 ;  /* 0x0000003f05057287 */ /* 0x000fe40008000000 */
[----:B------:R-:W-:Y:S01]  /*1b00*/  ULOP3.LUT UR4, UR4, UR6, URZ, 0x3c, !UPT ;  /* 0x0000000604047292 */ /* 0x000fe2000f8e3c3f */
[----:B------:R-:W-:Y:S01]  /*1b10*/  QGMMA.64x64x32.F32.E4M3.E4M3 R56, gdesc[UR24], R56 ;  /* 0x00e00000183879f3 */ /* 0x000fe20008700838 */
[----:B------:R-:W-:-:S03]  /*1b20*/  UIADD3.64 UR24, UR24, 0x200, URZ ;  /* 0x0000020018187897 */ /* 0x000fc6000fffe03f */
[----:B------:R-:W-:Y:S06]  /*1b30*/  QGMMA.64x64x32.F32.E4M3.E4M3 R24, gdesc[UR16], R24 ;  /* 0x00e00000101879f3 */ /* 0x000fec0008700818 */
[----:B------:R-:W-:Y:S01]  /*1b40*/  QGMMA.64x64x32.F32.E4M3.E4M3 R24, gdesc[UR24], R24, gsb0 ;  /* 0x00e00000181879f3 */ /* 0x000fe20008000818 */
[----:B------:R-:W-:Y:S05]  /*1b50*/  @!P0 BRA `(.L_x_50) ;  /* 0xfffffff800f88947 */ /* 0x000fea000383ffff */
.L_x_48:
[----:B------:R-:W-:Y:S02]  /*1b60*/  WARPGROUP.DEPBAR.LE gsb0, 0x0 ;  /* 0x00008000000079c5 */ /* 0x000fe40000010000 */
[----:B----4-:R-:W-:Y:S01]  /*1b70*/  BAR.SYNC.DEFER_BLOCKING 0x0 ;  /* 0x0000000000007b1d */ /* 0x010fe20000010000 */
[C---:B-1----:R-:W-:Y:S01]  /*1b80*/  IMAD.SHL.U32 R3, R0.reuse, 0x20, RZ ;  /* 0x0000002000037824 */ /* 0x042fe200078e00ff */
[----:B------:R-:W-:Y:S01]  /*1b90*/  F2FP.SATFINITE.E4M3.F32.PACK_AB_MERGE_C R56, R57, R56, RZ ;  /* 0x000000383938723e */ /* 0x000fe200048070ff */
[C---:B---3--:R-:W-:Y:S01]  /*1ba0*/  IMAD.SHL.U32 R4, R0.reuse, 0x10, RZ ;  /* 0x0000001000047824 */ /* 0x048fe200078e00ff */
[----:B------:R-:W-:Y:S01]  /*1bb0*/  F2FP.SATFINITE.E4M3.F32.PACK_AB_MERGE_C R58, R59, R58, RZ ;  /* 0x0000003a3b3a723e */ /* 0x000fe200048070ff */
[----:B------:R-:W-:Y:S01]  /*1bc0*/  IMAD.SHL.U32 R0, R0, 0x2, RZ ;  /* 0x0000000200007824 */ /* 0x000fe200078e00ff */
[----:B------:R-:W-:Y:S02]  /*1bd0*/  LOP3.LUT R3, R3, 0x1c00, RZ, 0xc0, !PT ;  /* 0x00001c0003037812 */ /* 0x000fe400078ec0ff */
[----:B------:R-:W-:-:S02]  /*1be0*/  ELECT P0, URZ, PT ;  /* 0x00000000003f782f */ /* 0x000fc40003800000 */
[----:B------:R-:W-:Y:S01]  /*1bf0*/  F2FP.SATFINITE.E4M3.F32.PACK_AB_MERGE_C R60, R61, R60, RZ ;  /* 0x0000003c3d3c723e */ /* 0x000fe200048070ff */
[----:B------:R-:W-:Y:S01]  /*1c00*/  UMOV UR21, UR15 ;  /* 0x0000000f00157c82 */ /* 0x000fe20008000000 */
[----:B------:R-:W-:Y:S01]  /*1c10*/  LOP3.LUT R3, R3, 0x1c0, R4, 0xf8, !PT ;  /* 0x000001c003037812 */ /* 0x000fe200078ef804 */
[----:B------:R-:W-:Y:S01]  /*1c20*/  UMOV UR22, UR11 ;  /* 0x0000000b00167c82 */ /* 0x000fe20008000000 */
[----:B------:R-:W-:Y:S02]  /*1c30*/  F2FP.SATFINITE.E4M3.F32.PACK_AB_MERGE_C R62, R63, R62, RZ ;  /* 0x0000003e3f3e723e */ /* 0x000fe400048070ff */
[----:B------:R-:W-:Y:S02]  /*1c40*/  F2FP.SATFINITE.E4M3.F32.PACK_AB_MERGE_C R24, R25, R24, RZ ;  /* 0x000000181918723e */ /* 0x000fe400048070ff */
[----:B------:R-:W-:Y:S02]  /*1c50*/  F2FP.SATFINITE.E4M3.F32.PACK_AB_MERGE_C R26, R27, R26, RZ ;  /* 0x0000001a1b1a723e */ /* 0x000fe400048070ff */
[----:B------:R-:W-:-:S02]  /*1c60*/  F2FP.SATFINITE.E4M3.F32.PACK_AB_MERGE_C R28, R29, R28, RZ ;  /* 0x0000001c1d1c723e */ /* 0x000fc400048070ff */
[----:B------:R-:W-:Y:S02]  /*1c70*/  F2FP.SATFINITE.E4M3.F32.PACK_AB_MERGE_C R30, R31, R30, RZ ;  /* 0x0000001e1f1e723e */ /* 0x000fe400048070ff */
[----:B------:R-:W-:Y:S01]  /*1c80*/  LOP3.LUT R3, R3, 0x36, R0, 0xf8, !PT ;  /* 0x0000003603037812 */ /* 0x000fe200078ef800 */
[----:B------:R-:W1:Y:S02]  /*1c90*/  @!P2 SYNCS.CCTL.IV [UR20+0xa000] ;  /* 0x00a00000ff00a9b1 */ /* 0x000e640008000014 */
[----:B-1----:R-:W-:Y:S01]  /*1ca0*/  BAR.SYNC.DEFER_BLOCKING 0x0 ;  /* 0x0000000000007b1d */ /* 0x002fe20000010000 */
[----:B------:R-:W-:Y:S02]  /*1cb0*/  F2FP.SATFINITE.E4M3.F32.PACK_AB_MERGE_C R64, R65, R64, RZ ;  /* 0x000000404140723e */ /* 0x000fe400048070ff */
[----:B------:R-:W-:Y:S02]  /*1cc0*/  F2FP.SATFINITE.E4M3.F32.PACK_AB_MERGE_C R66, R67, R66, RZ ;  /* 0x000000424342723e */ /* 0x000fe400048070ff */
[----:B------:R-:W-:-:S02]  /*1cd0*/  F2FP.SATFINITE.E4M3.F32.PACK_AB_MERGE_C R68, R69, R68, RZ ;  /* 0x000000444544723e */ /* 0x000fc400048070ff */
[----:B------:R-:W-:Y:S02]  /*1ce0*/  F2FP.SATFINITE.E4M3.F32.PACK_AB_MERGE_C R70, R71, R70, RZ ;  /* 0x000000464746723e */ /* 0x000fe400048070ff */
[----:B------:R-:W-:Y:S02]  /*1cf0*/  F2FP.SATFINITE.E4M3.F32.PACK_AB_MERGE_C R32, R33, R32, RZ ;  /* 0x000000202120723e */ /* 0x000fe400048070ff */
[----:B------:R-:W-:Y:S02]  /*1d00*/  F2FP.SATFINITE.E4M3.F32.PACK_AB_MERGE_C R34, R35, R34, RZ ;  /* 0x000000222322723e */ /* 0x000fe400048070ff */
[----:B------:R-:W-:Y:S02]  /*1d10*/  F2FP.SATFINITE.E4M3.F32.PACK_AB_MERGE_C R36, R37, R36, RZ ;  /* 0x000000242524723e */ /* 0x000fe400048070ff */
[----:B------:R-:W-:Y:S02]  /*1d20*/  F2FP.SATFINITE.E4M3.F32.PACK_AB_MERGE_C R38, R39, R38, RZ ;  /* 0x000000262726723e */ /* 0x000fe400048070ff */
[----:B------:R-:W-:-:S02]  /*1d30*/  LOP3.LUT R5, R3, 0x10, RZ, 0x3c, !PT ;  /* 0x0000001003057812 */ /* 0x000fc400078e3cff */
[----:B------:R-:W-:Y:S02]  /*1d40*/  F2FP.SATFINITE.E4M3.F32.PACK_AB_MERGE_C R72, R73, R72, RZ ;  /* 0x000000484948723e */ /* 0x000fe400048070ff */
[----:B------:R-:W-:Y:S02]  /*1d50*/  F2FP.SATFINITE.E4M3.F32.PACK_AB_MERGE_C R74, R75, R74, RZ ;  /* 0x0000004a4b4a723e */ /* 0x000fe400048070ff */
[----:B------:R-:W-:Y:S01]  /*1d60*/  F2FP.SATFINITE.E4M3.F32.PACK_AB_MERGE_C R76, R77, R76, RZ ;  /* 0x0000004c4d4c723e */ /* 0x000fe200048070ff */
[----:B------:R-:W1:Y:S01]  /*1d70*/  @!P2 SYNCS.CCTL.IV [UR20+0xa008] ;  /* 0x00a00800ff00a9b1 */ /* 0x000e620008000014 */
[----:B------:R-:W-:Y:S01]  /*1d80*/  F2FP.SATFINITE.E4M3.F32.PACK_AB_MERGE_C R78, R79, R78, RZ ;  /* 0x0000004e4f4e723e */ /* 0x000fe200048070ff */
[----:B-1----:R-:W-:Y:S01]  /*1d90*/  STS.U16 [R3+UR20], R56 ;  /* 0x0000003803007988 */ /* 0x002fe20008000414 */
[----:B------:R-:W-:Y:S02]  /*1da0*/  F2FP.SATFINITE.E4M3.F32.PACK_AB_MERGE_C R40, R41, R40, RZ ;  /* 0x000000282928723e */ /* 0x000fe400048070ff */
[----:B------:R-:W-:Y:S01]  /*1db0*/  F2FP.SATFINITE.E4M3.F32.PACK_AB_MERGE_C R42, R43, R42, RZ ;  /* 0x0000002a2b2a723e */ /* 0x000fe200048070ff */
[----:B------:R-:W-:Y:S01]  /*1dc0*/  STS.U16 [R3+UR20+0x200], R58 ;  /* 0x0002003a03007988 */ /* 0x000fe20008000414 */
[----:B------:R-:W-:-:S02]  /*1dd0*/  F2FP.SATFINITE.E4M3.F32.PACK_AB_MERGE_C R44, R45, R44, RZ ;  /* 0x0000002c2d2c723e */ /* 0x000fc400048070ff */
[----:B------:R-:W-:Y:S01]  /*1de0*/  F2FP.SATFINITE.E4M3.F32.PACK_AB_MERGE_C R46, R47, R46, RZ ;  /* 0x0000002e2f2e723e */ /* 0x000fe200048070ff */
[----:B------:R-:W-:Y:S01]  /*1df0*/  STS.U16 [R3+UR20+0x8], R60 ;  /* 0x0000083c03007988 */ /* 0x000fe20008000414 */
[----:B------:R-:W-:Y:S02]  /*1e00*/  LOP3.LUT R7, R3, 0x20, RZ, 0x3c, !PT ;  /* 0x0000002003077812 */ /* 0x000fe400078e3cff */
[----:B------:R-:W-:Y:S01]  /*1e10*/  F2FP.SATFINITE.E4M3.F32.PACK_AB_MERGE_C R80, R81, R80, RZ ;  /* 0x000000505150723e */ /* 0x000fe200048070ff */
[----:B------:R-:W-:Y:S01]  /*1e20*/  STS.U16 [R3+UR20+0x208], R62 ;  /* 0x0002083e03007988 */ /* 0x000fe20008000414 */
[----:B------:R-:W-:Y:S02]  /*1e30*/  F2FP.SATFINITE.E4M3.F32.PACK_AB_MERGE_C R82, R83, R82, RZ ;  /* 0x000000525352723e */ /* 0x000fe400048070ff */
[----:B------:R-:W-:Y:S01]  /*1e40*/  F2FP.SATFINITE.E4M3.F32.PACK_AB_MERGE_C R84, R85, R84, RZ ;  /* 0x000000545554723e */ /* 0x000fe200048070ff */
[----:B------:R-:W-:Y:S01]  /*1e50*/  STS.U16 [R3+UR20+0x2000], R24 ;  /* 0x0020001803007988 */ /* 0x000fe20008000414 */
[----:B------:R-:W-:-:S02]  /*1e60*/  F2FP.SATFINITE.E4M3.F32.PACK_AB_MERGE_C R86, R87, R86, RZ ;  /* 0x000000565756723e */ /* 0x000fc400048070ff */
[----:B------:R-:W-:Y:S01]  /*1e70*/  F2FP.SATFINITE.E4M3.F32.PACK_AB_MERGE_C R48, R49, R48, RZ ;  /* 0x000000303130723e */ /* 0x000fe200048070ff */
[----:B------:R-:W-:Y:S01]  /*1e80*/  STS.U16 [R3+UR20+0x2200], R26 ;  /* 0x0022001a03007988 */ /* 0x000fe20008000414 */
[----:B------:R-:W-:Y:S02]  /*1e90*/  F2FP.SATFINITE.E4M3.F32.PACK_AB_MERGE_C R50, R51, R50, RZ ;  /* 0x000000323332723e */ /* 0x000fe400048070ff */
[----:B------:R-:W-:Y:S01]  /*1ea0*/  F2FP.SATFINITE.E4M3.F32.PACK_AB_MERGE_C R52, R53, R52, RZ ;  /* 0x000000343534723e */ /* 0x000fe200048070ff */
[----:B------:R-:W-:Y:S01]  /*1eb0*/  STS.U16 [R3+UR20+0x2008], R28 ;  /* 0x0020081c03007988 */ /* 0x000fe20008000414 */
[----:B------:R-:W-:Y:S02]  /*1ec0*/  F2FP.SATFINITE.E4M3.F32.PACK_AB_MERGE_C R54, R55, R54, RZ ;  /* 0x000000363736723e */ /* 0x000fe400048070ff */
[----:B------:R-:W-:Y:S01]  /*1ed0*/  ISETP.LT.U32.AND P0, PT, R2, 0x20, P0 ;  /* 0x000000200200780c */ /* 0x000fe20000701070 */
[----:B------:R1:W-:Y:S04]  /*1ee0*/  STS.U16 [R3+UR20+0x2208], R30 ;  /* 0x0022081e03007988 */ /* 0x0003e80008000414 */
[----:B------:R-:W-:Y:S04]  /*1ef0*/  STS.U16 [R5+UR20], R64 ;  /* 0x0000004005007988 */ /* 0x000fe80008000414 */
[----:B------:R-:W-:Y:S01]  /*1f00*/  STS.U16 [R5+UR20+0x200], R66 ;  /* 0x0002004205007988 */ /* 0x000fe20008000414 */
[----:B-1----:R-:W-:-:S03]  /*1f10*/  LOP3.LUT R3, R3, 0x30, RZ, 0x3c, !PT ;  /* 0x0000003003037812 */ /* 0x002fc600078e3cff */
[----:B------:R-:W-:Y:S01]  /*1f20*/  STS.U16 [R5+UR20+0x8], R68 ;  /* 0x0000084405007988 */ /* 0x000fe20008000414 */
[----:B------:R-:W-:Y:S01]  /*1f30*/  VOTEU.ANY UP0, P0 ;  /* 0x00000000003f7886 */ /* 0x000fe20000000100 */
[----:B------:R-:W-:Y:S02]  /*1f40*/  VOTEU.ANY UP1, P0 ;  /* 0x00000000003f7886 */ /* 0x000fe40000020100 */
[----:B------:R-:W-:Y:S02]  /*1f50*/  STS.U16 [R5+UR20+0x208], R70 ;  /* 0x0002084605007988 */ /* 0x000fe40008000414 */
[----:B--2---:R-:W-:Y:S01]  /*1f60*/  @UP0 UMOV UR6, UR32 ;  /* 0x0000002000060c82 */ /* 0x004fe20008000000 */
[----:B------:R-:W-:Y:S01]  /*1f70*/  @UP0 UMOV UR7, UR33 ;  /* 0x0000002100070c82 */ /* 0x000fe20008000000 */
[----:B------:R-:W-:Y:S04]  /*1f80*/  STS.U16 [R5+UR20+0x2000], R32 ;  /* 0x0020002005007988 */ /* 0x000fe80008000414 */
[----:B------:R-:W-:Y:S04]  /*1f90*/  STS.U16 [R5+UR20+0x2200], R34 ;  /* 0x0022002205007988 */ /* 0x000fe80008000414 */
[----:B------:R-:W-:Y:S04]  /*1fa0*/  STS.U16 [R5+UR20+0x2008], R36 ;  /* 0x0020082405007988 */ /* 0x000fe80008000414 */
[----:B------:R-:W-:Y:S04]  /*1fb0*/  STS.U16 [R5+UR20+0x2208], R38 ;  /* 0x0022082605007988 */ /* 0x000fe80008000414 */
[----:B------:R-:W-:Y:S04]  /*1fc0*/  STS.U16 [R7+UR20], R72 ;  /* 0x0000004807007988 */ /* 0x000fe80008000414 */
[----:B------:R-:W-:Y:S04]  /*1fd0*/  STS.U16 [R7+UR20+0x200], R74 ;  /* 0x0002004a07007988 */ /* 0x000fe80008000414 */
[----:B------:R-:W-:Y:S04]  /*1fe0*/  STS.U16 [R7+UR20+0x8], R76 ;  /* 0x0000084c07007988 */ /* 0x000fe80008000414 */
[----:B------:R-:W-:Y:S04]  /*1ff0*/  STS.U16 [R7+UR20+0x208], R78 ;  /* 0x0002084e07007988 */ /* 0x000fe80008000414 */
        /* <DEDUP_REMOVED lines=11> */
[----:B------:R-:W-:Y:S01]  /*20b0*/  STS.U16 [R3+UR20+0x2208], R54 ;  /* 0x0022083603007988 */ /* 0x000fe20008000414 */
[----:B------:R1:W-:Y:S06]  /*20c0*/  MEMBAR.ALL.CTA ;  /* 0x0000000000007992 */ /* 0x0003ec0000008000 */
[----:B-1----:R-:W1:Y:S02]  /*20d0*/  FENCE.VIEW.ASYNC.S ;  /* 0x00000000000073c6 */ /* 0x002e640000000000 */
[----:B-1----:R-:W-:Y:S06]  /*20e0*/  BAR.SYNC.DEFER_BLOCKING 0x0 ;  /* 0x0000000000007b1d */ /* 0x002fec0000010000 */
[----:B------:R1:W-:Y:S01]  /*20f0*/  @UP1 UTMASTG.2D [UR20], [UR6] ;  /* 0x00000014060013b5 */ /* 0x0003e20008008000 */
[----:B------:R0:W-:Y:S01]  /*2100*/  UTMACMDFLUSH ;  /* 0x00000000000079b7 */ /* 0x0001e20000000000 */
[----:B------:R-:W-:-:S04]  /*2110*/  DEPBAR.LE SB0, 0x0 ;  /* 0x000080000000791a */ /* 0x000fc80000000000 */
[----:B------:R-:W-:Y:S06]  /*2120*/  BAR.SYNC.DEFER_BLOCKING 0x0 ;  /* 0x0000000000007b1d */ /* 0x000fec0000010000 */
[----:B-1----:R-:W-:Y:S05]  /*2130*/  EXIT ;  /* 0x000000000000794d */ /* 0x002fea0003800000 */
.L_x_49:
[----:B------:R-:W1:Y:S02]  /*2140*/  SYNCS.PHASECHK.TRANS64.TRYWAIT P0, [UR18+0xa000], R3 ;  /* 0x00a00003ff0075a7 */ /* 0x000e640008000152 */
[----:B-1----:R-:W-:Y:S05]  /*2150*/  @!P0 BRA `(.L_x_49) ;  /* 0xfffffffc00f88947 */ /* 0x002fea000383ffff */
[----:B------:R-:W-:Y:S05]  /*2160*/  BRA `(.L_x_51) ;  /* 0xfffffff400f87947 */ /* 0x000fea000383ffff */
.L_x_52:
[----:B------:R-:W-:-:S00]  /*2170*/  BRA `(.L_x_52) ;  /* 0xfffffffc00fc7947 */ /* 0x000fc0000383ffff */
[----:B------:R-:W-:-:S00]  /*2180*/  NOP ;  /* 0x0000000000007918 */ /* 0x000fc00000000000 */
[----:B------:R-:W-:-:S00]  /*2190*/  NOP ;  /* 0x0000000000007918 */ /* 0x000fc00000000000 */
[----:B------:R-:W-:-:S00]  /*21a0*/  NOP ;  /* 0x0000000000007918 */ /* 0x000fc00000000000 */
[----:B------:R-:W-:-:S00]  /*21b0*/  NOP ;  /* 0x0000000000007918 */ /* 0x000fc00000000000 */
[----:B------:R-:W-:-:S00]  /*21c0*/  NOP ;  /* 0x0000000000007918 */ /* 0x000fc00000000000 */
[----:B------:R-:W-:-:S00]  /*21d0*/  NOP ;  /* 0x0000000000007918 */ /* 0x000fc00000000000 */
[----:B------:R-:W-:-:S00]  /*21e0*/  NOP ;  /* 0x0000000000007918 */ /* 0x000fc00000000000 */
[----:B------:R-:W-:-:S00]  /*21f0*/  NOP ;  /* 0x0000000000007918 */ /* 0x000fc00000000000 */
.L_x_53:


//--------------------- .nv.shared.gluon_wgmma    --------------------------
	.section	.nv.shared.gluon_wgmma,"aw",@nobits
	.sectionflags	@""
	.align	16
	.zero		1024


//--------------------- .nv.shared.reserved.0     --------------------------
	.section	.nv.shared.reserved.0,"aw",@nobits
	.weak		__nv_reservedSMEM_offset_0_alias
	.size		__nv_reservedSMEM_offset_0_alias, 0, 0
	.other		__nv_reservedSMEM_offset_0_alias,@"STO_CUDA_RESERVED_SHARED STV_DEFAULT"
__nv_reservedSMEM_offset_0_alias:
	.zero		0


//--------------------- .nv.constant0.gluon_wgmma --------------------------
	.section	.nv.constant0.gluon_wgmma,"a",@progbits
	.sectionflags	@""
	.align	4
.nv.constant0.gluon_wgmma:
	.zero		608


//--------------------- SYMBOLS --------------------------

	.type		.nv.reservedSmem.offset0,@object
	.size		.nv.reservedSmem.offset0,0x4
